//
// Generated by NVIDIA NVVM Compiler
//
// Compiler Build ID: CL-36424714
// Cuda compilation tools, release 13.0, V13.0.88
// Based on NVVM 20.0.0
//

.version 9.0
.target sm_100
.address_size 64

	// .globl	_Z18extrapolate_kernelPdS_S_S_i

.visible .entry _Z18extrapolate_kernelPdS_S_S_i(
	.param .u64 .ptr .align 1 _Z18extrapolate_kernelPdS_S_S_i_param_0,
	.param .u64 .ptr .align 1 _Z18extrapolate_kernelPdS_S_S_i_param_1,
	.param .u64 .ptr .align 1 _Z18extrapolate_kernelPdS_S_S_i_param_2,
	.param .u64 .ptr .align 1 _Z18extrapolate_kernelPdS_S_S_i_param_3,
	.param .u32 _Z18extrapolate_kernelPdS_S_S_i_param_4
)
{
	.reg .pred 	%p<2>;
	.reg .b32 	%r<7>;
	.reg .b64 	%rd<15>;
	.reg .b64 	%fd<3>;

	ld.param.u64 	%rd1, [_Z18extrapolate_kernelPdS_S_S_i_param_0];
	ld.param.u64 	%rd2, [_Z18extrapolate_kernelPdS_S_S_i_param_1];
	ld.param.u64 	%rd3, [_Z18extrapolate_kernelPdS_S_S_i_param_2];
	ld.param.u64 	%rd4, [_Z18extrapolate_kernelPdS_S_S_i_param_3];
	ld.param.u32 	%r2, [_Z18extrapolate_kernelPdS_S_S_i_param_4];
	mov.u32 	%r3, %ctaid.x;
	mov.u32 	%r4, %ntid.x;
	mov.u32 	%r5, %tid.x;
	mad.lo.s32 	%r1, %r3, %r4, %r5;
	setp.ge.s32 	%p1, %r1, %r2;
	@%p1 bra 	$L__BB0_2;
	cvta.to.global.u64 	%rd5, %rd1;
	cvta.to.global.u64 	%rd6, %rd2;
	cvta.to.global.u64 	%rd7, %rd3;
	cvta.to.global.u64 	%rd8, %rd4;
	mul.wide.s32 	%rd9, %r1, 8;
	add.s64 	%rd10, %rd5, %rd9;
	ld.global.f64 	%fd1, [%rd10];
	add.s64 	%rd11, %rd6, %rd9;
	ld.global.f64 	%fd2, [%rd11];
	mul.lo.s32 	%r6, %r1, 3;
	mul.wide.s32 	%rd12, %r6, 8;
	add.s64 	%rd13, %rd7, %rd12;
	st.global.f64 	[%rd13], %fd1;
	st.global.f64 	[%rd13+8], %fd1;
	st.global.f64 	[%rd13+16], %fd1;
	add.s64 	%rd14, %rd8, %rd12;
	st.global.f64 	[%rd14], %fd2;
	st.global.f64 	[%rd14+8], %fd2;
	st.global.f64 	[%rd14+16], %fd2;
$L__BB0_2:
	ret;

}
	// .globl	_Z11flux_kernelPdS_S_S_S_S_S_S_PiS_S_S_S_ddi
.visible .entry _Z11flux_kernelPdS_S_S_S_S_S_S_PiS_S_S_S_ddi(
	.param .u64 .ptr .align 1 _Z11flux_kernelPdS_S_S_S_S_S_S_PiS_S_S_S_ddi_param_0,
	.param .u64 .ptr .align 1 _Z11flux_kernelPdS_S_S_S_S_S_S_PiS_S_S_S_ddi_param_1,
	.param .u64 .ptr .align 1 _Z11flux_kernelPdS_S_S_S_S_S_S_PiS_S_S_S_ddi_param_2,
	.param .u64 .ptr .align 1 _Z11flux_kernelPdS_S_S_S_S_S_S_PiS_S_S_S_ddi_param_3,
	.param .u64 .ptr .align 1 _Z11flux_kernelPdS_S_S_S_S_S_S_PiS_S_S_S_ddi_param_4,
	.param .u64 .ptr .align 1 _Z11flux_kernelPdS_S_S_S_S_S_S_PiS_S_S_S_ddi_param_5,
	.param .u64 .ptr .align 1 _Z11flux_kernelPdS_S_S_S_S_S_S_PiS_S_S_S_ddi_param_6,
	.param .u64 .ptr .align 1 _Z11flux_kernelPdS_S_S_S_S_S_S_PiS_S_S_S_ddi_param_7,
	.param .u64 .ptr .align 1 _Z11flux_kernelPdS_S_S_S_S_S_S_PiS_S_S_S_ddi_param_8,
	.param .u64 .ptr .align 1 _Z11flux_kernelPdS_S_S_S_S_S_S_PiS_S_S_S_ddi_param_9,
	.param .u64 .ptr .align 1 _Z11flux_kernelPdS_S_S_S_S_S_S_PiS_S_S_S_ddi_param_10,
	.param .u64 .ptr .align 1 _Z11flux_kernelPdS_S_S_S_S_S_S_PiS_S_S_S_ddi_param_11,
	.param .u64 .ptr .align 1 _Z11flux_kernelPdS_S_S_S_S_S_S_PiS_S_S_S_ddi_param_12,
	.param .f64 _Z11flux_kernelPdS_S_S_S_S_S_S_PiS_S_S_S_ddi_param_13,
	.param .f64 _Z11flux_kernelPdS_S_S_S_S_S_S_PiS_S_S_S_ddi_param_14,
	.param .u32 _Z11flux_kernelPdS_S_S_S_S_S_S_PiS_S_S_S_ddi_param_15
)
{
	.reg .pred 	%p<8>;
	.reg .b32 	%r<11>;
	.reg .b64 	%rd<65>;
	.reg .b64 	%fd<116>;

	ld.param.u64 	%rd19, [_Z11flux_kernelPdS_S_S_S_S_S_S_PiS_S_S_S_ddi_param_0];
	ld.param.u64 	%rd8, [_Z11flux_kernelPdS_S_S_S_S_S_S_PiS_S_S_S_ddi_param_1];
	ld.param.u64 	%rd9, [_Z11flux_kernelPdS_S_S_S_S_S_S_PiS_S_S_S_ddi_param_2];
	ld.param.u64 	%rd10, [_Z11flux_kernelPdS_S_S_S_S_S_S_PiS_S_S_S_ddi_param_3];
	ld.param.u64 	%rd15, [_Z11flux_kernelPdS_S_S_S_S_S_S_PiS_S_S_S_ddi_param_8];
	ld.param.u32 	%r6, [_Z11flux_kernelPdS_S_S_S_S_S_S_PiS_S_S_S_ddi_param_15];
	cvta.to.global.u64 	%rd1, %rd9;
	cvta.to.global.u64 	%rd2, %rd8;
	cvta.to.global.u64 	%rd3, %rd19;
	mov.u32 	%r7, %ctaid.x;
	mov.u32 	%r8, %ntid.x;
	mov.u32 	%r9, %tid.x;
	mad.lo.s32 	%r1, %r7, %r8, %r9;
	setp.ge.s32 	%p1, %r1, %r6;
	@%p1 bra 	$L__BB1_8;
	cvta.to.global.u64 	%rd20, %rd15;
	cvta.to.global.u64 	%rd21, %rd10;
	mul.wide.s32 	%rd22, %r1, 8;
	add.s64 	%rd23, %rd3, %rd22;
	ld.global.f64 	%fd1, [%rd23];
	add.s64 	%rd24, %rd2, %rd22;
	ld.global.f64 	%fd2, [%rd24];
	mul.lo.s32 	%r2, %r1, 3;
	neg.f64 	%fd114, %fd1;
	neg.f64 	%fd115, %fd2;
	mul.wide.s32 	%rd25, %r2, 4;
	add.s64 	%rd4, %rd20, %rd25;
	ld.global.u32 	%r3, [%rd4];
	mul.wide.s32 	%rd26, %r2, 8;
	add.s64 	%rd5, %rd21, %rd26;
	ld.global.f64 	%fd5, [%rd5];
	setp.lt.s32 	%p2, %r3, 0;
	mov.f64 	%fd107, %fd5;
	mov.f64 	%fd108, %fd114;
	mov.f64 	%fd109, %fd115;
	@%p2 bra 	$L__BB1_3;
	mul.wide.u32 	%rd27, %r3, 8;
	add.s64 	%rd28, %rd1, %rd27;
	ld.global.f64 	%fd107, [%rd28];
	add.s64 	%rd29, %rd3, %rd27;
	ld.global.f64 	%fd108, [%rd29];
	add.s64 	%rd30, %rd2, %rd27;
	ld.global.f64 	%fd109, [%rd30];
$L__BB1_3:
	ld.param.f64 	%fd102, [_Z11flux_kernelPdS_S_S_S_S_S_S_PiS_S_S_S_ddi_param_13];
	ld.param.u64 	%rd63, [_Z11flux_kernelPdS_S_S_S_S_S_S_PiS_S_S_S_ddi_param_10];
	ld.param.u64 	%rd62, [_Z11flux_kernelPdS_S_S_S_S_S_S_PiS_S_S_S_ddi_param_9];
	cvta.to.global.u64 	%rd31, %rd62;
	add.s64 	%rd6, %rd31, %rd26;
	ld.global.f64 	%fd36, [%rd6];
	mul.lo.s32 	%r10, %r1, 6;
	cvta.to.global.u64 	%rd33, %rd63;
	mul.wide.s32 	%rd34, %r10, 8;
	add.s64 	%rd7, %rd33, %rd34;
	ld.global.f64 	%fd37, [%rd7];
	ld.global.f64 	%fd38, [%rd7+8];
	max.f64 	%fd39, %fd5, 0d0000000000000000;
	mul.f64 	%fd40, %fd102, %fd39;
	sqrt.rn.f64 	%fd41, %fd40;
	max.f64 	%fd42, %fd107, 0d0000000000000000;
	mul.f64 	%fd43, %fd102, %fd42;
	sqrt.rn.f64 	%fd44, %fd43;
	max.f64 	%fd12, %fd41, %fd44;
	sub.f64 	%fd45, %fd5, %fd107;
	mul.f64 	%fd46, %fd45, %fd12;
	fma.rn.f64 	%fd13, %fd36, %fd46, 0d0000000000000000;
	sub.f64 	%fd47, %fd1, %fd108;
	mul.f64 	%fd48, %fd47, %fd12;
	mul.f64 	%fd49, %fd36, %fd48;
	fma.rn.f64 	%fd14, %fd37, %fd49, 0d0000000000000000;
	sub.f64 	%fd50, %fd2, %fd109;
	mul.f64 	%fd51, %fd50, %fd12;
	mul.f64 	%fd52, %fd36, %fd51;
	fma.rn.f64 	%fd15, %fd38, %fd52, 0d0000000000000000;
	ld.global.u32 	%r4, [%rd4+4];
	ld.global.f64 	%fd16, [%rd5+8];
	setp.lt.s32 	%p3, %r4, 0;
	mov.f64 	%fd110, %fd16;
	mov.f64 	%fd111, %fd114;
	mov.f64 	%fd112, %fd115;
	@%p3 bra 	$L__BB1_5;
	mul.wide.u32 	%rd35, %r4, 8;
	add.s64 	%rd36, %rd1, %rd35;
	ld.global.f64 	%fd110, [%rd36];
	add.s64 	%rd37, %rd3, %rd35;
	ld.global.f64 	%fd111, [%rd37];
	add.s64 	%rd38, %rd2, %rd35;
	ld.global.f64 	%fd112, [%rd38];
$L__BB1_5:
	ld.param.f64 	%fd105, [_Z11flux_kernelPdS_S_S_S_S_S_S_PiS_S_S_S_ddi_param_14];
	ld.param.f64 	%fd103, [_Z11flux_kernelPdS_S_S_S_S_S_S_PiS_S_S_S_ddi_param_13];
	max.f64 	%fd53, %fd12, 0d0000000000000000;
	setp.gt.f64 	%p4, %fd12, %fd105;
	selp.f64 	%fd54, %fd53, 0d0000000000000000, %p4;
	ld.global.f64 	%fd55, [%rd6+8];
	ld.global.f64 	%fd56, [%rd7+16];
	ld.global.f64 	%fd57, [%rd7+24];
	max.f64 	%fd58, %fd16, 0d0000000000000000;
	mul.f64 	%fd59, %fd103, %fd58;
	sqrt.rn.f64 	%fd60, %fd59;
	max.f64 	%fd61, %fd110, 0d0000000000000000;
	mul.f64 	%fd62, %fd103, %fd61;
	sqrt.rn.f64 	%fd63, %fd62;
	max.f64 	%fd64, %fd60, %fd63;
	sub.f64 	%fd65, %fd16, %fd110;
	mul.f64 	%fd66, %fd65, %fd64;
	fma.rn.f64 	%fd23, %fd55, %fd66, %fd13;
	sub.f64 	%fd67, %fd1, %fd111;
	mul.f64 	%fd68, %fd67, %fd64;
	mul.f64 	%fd69, %fd55, %fd68;
	fma.rn.f64 	%fd24, %fd56, %fd69, %fd14;
	sub.f64 	%fd70, %fd2, %fd112;
	mul.f64 	%fd71, %fd70, %fd64;
	mul.f64 	%fd72, %fd55, %fd71;
	fma.rn.f64 	%fd25, %fd57, %fd72, %fd15;
	setp.gt.f64 	%p5, %fd64, %fd105;
	max.f64 	%fd73, %fd54, %fd64;
	selp.f64 	%fd26, %fd73, %fd54, %p5;
	ld.global.u32 	%r5, [%rd4+8];
	ld.global.f64 	%fd27, [%rd5+16];
	setp.lt.s32 	%p6, %r5, 0;
	mov.f64 	%fd113, %fd27;
	@%p6 bra 	$L__BB1_7;
	ld.param.u64 	%rd57, [_Z11flux_kernelPdS_S_S_S_S_S_S_PiS_S_S_S_ddi_param_2];
	ld.param.u64 	%rd56, [_Z11flux_kernelPdS_S_S_S_S_S_S_PiS_S_S_S_ddi_param_1];
	cvta.to.global.u64 	%rd39, %rd57;
	mul.wide.u32 	%rd40, %r5, 8;
	add.s64 	%rd41, %rd39, %rd40;
	ld.global.f64 	%fd113, [%rd41];
	add.s64 	%rd42, %rd3, %rd40;
	ld.global.f64 	%fd114, [%rd42];
	cvta.to.global.u64 	%rd43, %rd56;
	add.s64 	%rd44, %rd43, %rd40;
	ld.global.f64 	%fd115, [%rd44];
$L__BB1_7:
	ld.param.f64 	%fd106, [_Z11flux_kernelPdS_S_S_S_S_S_S_PiS_S_S_S_ddi_param_14];
	ld.param.f64 	%fd104, [_Z11flux_kernelPdS_S_S_S_S_S_S_PiS_S_S_S_ddi_param_13];
	ld.param.u64 	%rd64, [_Z11flux_kernelPdS_S_S_S_S_S_S_PiS_S_S_S_ddi_param_11];
	ld.param.u64 	%rd61, [_Z11flux_kernelPdS_S_S_S_S_S_S_PiS_S_S_S_ddi_param_7];
	ld.param.u64 	%rd60, [_Z11flux_kernelPdS_S_S_S_S_S_S_PiS_S_S_S_ddi_param_6];
	ld.param.u64 	%rd59, [_Z11flux_kernelPdS_S_S_S_S_S_S_PiS_S_S_S_ddi_param_5];
	ld.param.u64 	%rd58, [_Z11flux_kernelPdS_S_S_S_S_S_S_PiS_S_S_S_ddi_param_4];
	ld.global.f64 	%fd74, [%rd6+16];
	ld.global.f64 	%fd75, [%rd7+32];
	ld.global.f64 	%fd76, [%rd7+40];
	max.f64 	%fd77, %fd27, 0d0000000000000000;
	mul.f64 	%fd78, %fd104, %fd77;
	sqrt.rn.f64 	%fd79, %fd78;
	max.f64 	%fd80, %fd113, 0d0000000000000000;
	mul.f64 	%fd81, %fd104, %fd80;
	sqrt.rn.f64 	%fd82, %fd81;
	max.f64 	%fd83, %fd79, %fd82;
	sub.f64 	%fd84, %fd27, %fd113;
	mul.f64 	%fd85, %fd84, %fd83;
	fma.rn.f64 	%fd86, %fd74, %fd85, %fd23;
	sub.f64 	%fd87, %fd1, %fd114;
	mul.f64 	%fd88, %fd87, %fd83;
	mul.f64 	%fd89, %fd74, %fd88;
	fma.rn.f64 	%fd90, %fd75, %fd89, %fd24;
	sub.f64 	%fd91, %fd2, %fd115;
	mul.f64 	%fd92, %fd91, %fd83;
	mul.f64 	%fd93, %fd74, %fd92;
	fma.rn.f64 	%fd94, %fd76, %fd93, %fd25;
	setp.gt.f64 	%p7, %fd83, %fd106;
	max.f64 	%fd95, %fd26, %fd83;
	selp.f64 	%fd96, %fd95, %fd26, %p7;
	cvta.to.global.u64 	%rd45, %rd64;
	mul.wide.s32 	%rd46, %r1, 8;
	add.s64 	%rd47, %rd45, %rd46;
	ld.global.f64 	%fd97, [%rd47];
	rcp.rn.f64 	%fd98, %fd97;
	mul.f64 	%fd99, %fd86, %fd98;
	cvta.to.global.u64 	%rd48, %rd58;
	add.s64 	%rd49, %rd48, %rd46;
	st.global.f64 	[%rd49], %fd99;
	mul.f64 	%fd100, %fd90, %fd98;
	cvta.to.global.u64 	%rd50, %rd59;
	add.s64 	%rd51, %rd50, %rd46;
	st.global.f64 	[%rd51], %fd100;
	mul.f64 	%fd101, %fd94, %fd98;
	cvta.to.global.u64 	%rd52, %rd60;
	add.s64 	%rd53, %rd52, %rd46;
	st.global.f64 	[%rd53], %fd101;
	cvta.to.global.u64 	%rd54, %rd61;
	add.s64 	%rd55, %rd54, %rd46;
	st.global.f64 	[%rd55], %fd96;
$L__BB1_8:
	ret;

}
	// .globl	_Z14protect_kernelPdS_S_S_S_di
.visible .entry _Z14protect_kernelPdS_S_S_S_di(
	.param .u64 .ptr .align 1 _Z14protect_kernelPdS_S_S_S_di_param_0,
	.param .u64 .ptr .align 1 _Z14protect_kernelPdS_S_S_S_di_param_1,
	.param .u64 .ptr .align 1 _Z14protect_kernelPdS_S_S_S_di_param_2,
	.param .u64 .ptr .align 1 _Z14protect_kernelPdS_S_S_S_di_param_3,
	.param .u64 .ptr .align 1 _Z14protect_kernelPdS_S_S_S_di_param_4,
	.param .f64 _Z14protect_kernelPdS_S_S_S_di_param_5,
	.param .u32 _Z14protect_kernelPdS_S_S_S_di_param_6
)
{
	.reg .pred 	%p<6>;
	.reg .b32 	%r<6>;
	.reg .b64 	%rd<20>;
	.reg .b64 	%fd<16>;

	ld.param.u64 	%rd3, [_Z14protect_kernelPdS_S_S_S_di_param_0];
	ld.param.u64 	%rd4, [_Z14protect_kernelPdS_S_S_S_di_param_1];
	ld.param.u64 	%rd5, [_Z14protect_kernelPdS_S_S_S_di_param_2];
	ld.param.u64 	%rd6, [_Z14protect_kernelPdS_S_S_S_di_param_3];
	ld.param.u64 	%rd7, [_Z14protect_kernelPdS_S_S_S_di_param_4];
	ld.param.f64 	%fd9, [_Z14protect_kernelPdS_S_S_S_di_param_5];
	ld.param.u32 	%r2, [_Z14protect_kernelPdS_S_S_S_di_param_6];
	mov.u32 	%r3, %ctaid.x;
	mov.u32 	%r4, %ntid.x;
	mov.u32 	%r5, %tid.x;
	mad.lo.s32 	%r1, %r3, %r4, %r5;
	setp.ge.s32 	%p1, %r1, %r2;
	@%p1 bra 	$L__BB2_5;
	cvta.to.global.u64 	%rd8, %rd3;
	cvta.to.global.u64 	%rd9, %rd4;
	mul.wide.s32 	%rd10, %r1, 8;
	add.s64 	%rd1, %rd8, %rd10;
	ld.global.f64 	%fd15, [%rd1];
	add.s64 	%rd2, %rd9, %rd10;
	ld.global.f64 	%fd14, [%rd2];
	sub.f64 	%fd3, %fd15, %fd14;
	setp.geu.f64 	%p2, %fd3, %fd9;
	@%p2 bra 	$L__BB2_4;
	cvta.to.global.u64 	%rd11, %rd5;
	add.s64 	%rd13, %rd11, %rd10;
	mov.b64 	%rd14, 0;
	st.global.u64 	[%rd13], %rd14;
	cvta.to.global.u64 	%rd15, %rd6;
	add.s64 	%rd16, %rd15, %rd10;
	st.global.u64 	[%rd16], %rd14;
	setp.gtu.f64 	%p3, %fd3, 0d0000000000000000;
	ld.global.f64 	%fd15, [%rd1];
	ld.global.f64 	%fd11, [%rd2];
	setp.geu.f64 	%p4, %fd15, %fd11;
	or.pred  	%p5, %p3, %p4;
	mov.f64 	%fd14, %fd11;
	@%p5 bra 	$L__BB2_4;
	st.global.f64 	[%rd1], %fd11;
	ld.global.f64 	%fd14, [%rd2];
	mov.f64 	%fd15, %fd11;
$L__BB2_4:
	sub.f64 	%fd12, %fd15, %fd14;
	max.f64 	%fd13, %fd12, 0d0000000000000000;
	cvta.to.global.u64 	%rd17, %rd7;
	add.s64 	%rd19, %rd17, %rd10;
	st.global.f64 	[%rd19], %fd13;
$L__BB2_5:
	ret;

}
	// .globl	_Z13update_kernelPdS_S_S_S_S_di
.visible .entry _Z13update_kernelPdS_S_S_S_S_di(
	.param .u64 .ptr .align 1 _Z13update_kernelPdS_S_S_S_S_di_param_0,
	.param .u64 .ptr .align 1 _Z13update_kernelPdS_S_S_S_S_di_param_1,
	.param .u64 .ptr .align 1 _Z13update_kernelPdS_S_S_S_S_di_param_2,
	.param .u64 .ptr .align 1 _Z13update_kernelPdS_S_S_S_S_di_param_3,
	.param .u64 .ptr .align 1 _Z13update_kernelPdS_S_S_S_S_di_param_4,
	.param .u64 .ptr .align 1 _Z13update_kernelPdS_S_S_S_S_di_param_5,
	.param .f64 _Z13update_kernelPdS_S_S_S_S_di_param_6,
	.param .u32 _Z13update_kernelPdS_S_S_S_S_di_param_7
)
{
	.reg .pred 	%p<2>;
	.reg .b32 	%r<6>;
	.reg .b64 	%rd<20>;
	.reg .b64 	%fd<11>;

	ld.param.u64 	%rd1, [_Z13update_kernelPdS_S_S_S_S_di_param_0];
	ld.param.u64 	%rd2, [_Z13update_kernelPdS_S_S_S_S_di_param_1];
	ld.param.u64 	%rd3, [_Z13update_kernelPdS_S_S_S_S_di_param_2];
	ld.param.u64 	%rd4, [_Z13update_kernelPdS_S_S_S_S_di_param_3];
	ld.param.u64 	%rd5, [_Z13update_kernelPdS_S_S_S_S_di_param_4];
	ld.param.u64 	%rd6, [_Z13update_kernelPdS_S_S_S_S_di_param_5];
	ld.param.f64 	%fd1, [_Z13update_kernelPdS_S_S_S_S_di_param_6];
	ld.param.u32 	%r2, [_Z13update_kernelPdS_S_S_S_S_di_param_7];
	mov.u32 	%r3, %ctaid.x;
	mov.u32 	%r4, %ntid.x;
	mov.u32 	%r5, %tid.x;
	mad.lo.s32 	%r1, %r3, %r4, %r5;
	setp.ge.s32 	%p1, %r1, %r2;
	@%p1 bra 	$L__BB3_2;
	cvta.to.global.u64 	%rd7, %rd4;
	cvta.to.global.u64 	%rd8, %rd1;
	cvta.to.global.u64 	%rd9, %rd5;
	cvta.to.global.u64 	%rd10, %rd2;
	cvta.to.global.u64 	%rd11, %rd6;
	cvta.to.global.u64 	%rd12, %rd3;
	mul.wide.s32 	%rd13, %r1, 8;
	add.s64 	%rd14, %rd7, %rd13;
	ld.global.f64 	%fd2, [%rd14];
	add.s64 	%rd15, %rd8, %rd13;
	ld.global.f64 	%fd3, [%rd15];
	fma.rn.f64 	%fd4, %fd1, %fd2, %fd3;
	st.global.f64 	[%rd15], %fd4;
	add.s64 	%rd16, %rd9, %rd13;
	ld.global.f64 	%fd5, [%rd16];
	add.s64 	%rd17, %rd10, %rd13;
	ld.global.f64 	%fd6, [%rd17];
	fma.rn.f64 	%fd7, %fd1, %fd5, %fd6;
	st.global.f64 	[%rd17], %fd7;
	add.s64 	%rd18, %rd11, %rd13;
	ld.global.f64 	%fd8, [%rd18];
	add.s64 	%rd19, %rd12, %rd13;
	ld.global.f64 	%fd9, [%rd19];
	fma.rn.f64 	%fd10, %fd1, %fd8, %fd9;
	st.global.f64 	[%rd19], %fd10;
$L__BB3_2:
	ret;

}
	// .globl	_Z14derived_kernelPdS_S_S_S_S_S_ddi
.visible .entry _Z14derived_kernelPdS_S_S_S_S_S_ddi(
	.param .u64 .ptr .align 1 _Z14derived_kernelPdS_S_S_S_S_S_ddi_param_0,
	.param .u64 .ptr .align 1 _Z14derived_kernelPdS_S_S_S_S_S_ddi_param_1,
	.param .u64 .ptr .align 1 _Z14derived_kernelPdS_S_S_S_S_S_ddi_param_2,
	.param .u64 .ptr .align 1 _Z14derived_kernelPdS_S_S_S_S_S_ddi_param_3,
	.param .u64 .ptr .align 1 _Z14derived_kernelPdS_S_S_S_S_S_ddi_param_4,
	.param .u64 .ptr .align 1 _Z14derived_kernelPdS_S_S_S_S_S_ddi_param_5,
	.param .u64 .ptr .align 1 _Z14derived_kernelPdS_S_S_S_S_S_ddi_param_6,
	.param .f64 _Z14derived_kernelPdS_S_S_S_S_S_ddi_param_7,
	.param .f64 _Z14derived_kernelPdS_S_S_S_S_S_ddi_param_8,
	.param .u32 _Z14derived_kernelPdS_S_S_S_S_S_ddi_param_9
)
{
	.reg .pred 	%p<3>;
	.reg .b32 	%r<6>;
	.reg .b64 	%rd<30>;
	.reg .b64 	%fd<14>;

	ld.param.u64 	%rd5, [_Z14derived_kernelPdS_S_S_S_S_S_ddi_param_0];
	ld.param.u64 	%rd6, [_Z14derived_kernelPdS_S_S_S_S_S_ddi_param_1];
	ld.param.u64 	%rd7, [_Z14derived_kernelPdS_S_S_S_S_S_ddi_param_2];
	ld.param.u64 	%rd8, [_Z14derived_kernelPdS_S_S_S_S_S_ddi_param_3];
	ld.param.u64 	%rd9, [_Z14derived_kernelPdS_S_S_S_S_S_ddi_param_4];
	ld.param.u64 	%rd10, [_Z14derived_kernelPdS_S_S_S_S_S_ddi_param_5];
	ld.param.u64 	%rd11, [_Z14derived_kernelPdS_S_S_S_S_S_ddi_param_6];
	ld.param.f64 	%fd2, [_Z14derived_kernelPdS_S_S_S_S_S_ddi_param_7];
	ld.param.f64 	%fd3, [_Z14derived_kernelPdS_S_S_S_S_S_ddi_param_8];
	ld.param.u32 	%r2, [_Z14derived_kernelPdS_S_S_S_S_S_ddi_param_9];
	cvta.to.global.u64 	%rd1, %rd11;
	cvta.to.global.u64 	%rd2, %rd10;
	cvta.to.global.u64 	%rd3, %rd9;
	cvta.to.global.u64 	%rd4, %rd8;
	mov.u32 	%r3, %ctaid.x;
	mov.u32 	%r4, %ntid.x;
	mov.u32 	%r5, %tid.x;
	mad.lo.s32 	%r1, %r3, %r4, %r5;
	setp.ge.s32 	%p1, %r1, %r2;
	@%p1 bra 	$L__BB4_4;
	cvta.to.global.u64 	%rd12, %rd7;
	mul.wide.s32 	%rd13, %r1, 8;
	add.s64 	%rd14, %rd12, %rd13;
	ld.global.f64 	%fd1, [%rd14];
	setp.leu.f64 	%p2, %fd1, %fd3;
	@%p2 bra 	$L__BB4_3;
	cvta.to.global.u64 	%rd21, %rd5;
	add.s64 	%rd23, %rd21, %rd13;
	ld.global.f64 	%fd4, [%rd23];
	div.rn.f64 	%fd5, %fd4, %fd1;
	cvta.to.global.u64 	%rd24, %rd6;
	add.s64 	%rd25, %rd24, %rd13;
	ld.global.f64 	%fd6, [%rd25];
	div.rn.f64 	%fd7, %fd6, %fd1;
	mul.f64 	%fd8, %fd7, %fd7;
	fma.rn.f64 	%fd9, %fd5, %fd5, %fd8;
	sqrt.rn.f64 	%fd10, %fd9;
	mul.f64 	%fd11, %fd2, %fd1;
	sqrt.rn.f64 	%fd12, %fd11;
	add.s64 	%rd26, %rd4, %rd13;
	st.global.f64 	[%rd26], %fd5;
	add.s64 	%rd27, %rd3, %rd13;
	st.global.f64 	[%rd27], %fd7;
	add.s64 	%rd28, %rd2, %rd13;
	st.global.f64 	[%rd28], %fd10;
	div.rn.f64 	%fd13, %fd10, %fd12;
	add.s64 	%rd29, %rd1, %rd13;
	st.global.f64 	[%rd29], %fd13;
	bra.uni 	$L__BB4_4;
$L__BB4_3:
	add.s64 	%rd16, %rd4, %rd13;
	mov.b64 	%rd17, 0;
	st.global.u64 	[%rd16], %rd17;
	add.s64 	%rd18, %rd3, %rd13;
	st.global.u64 	[%rd18], %rd17;
	add.s64 	%rd19, %rd2, %rd13;
	st.global.u64 	[%rd19], %rd17;
	add.s64 	%rd20, %rd1, %rd13;
	st.global.u64 	[%rd20], %rd17;
$L__BB4_4:
	ret;

}


// ===== COMPILED SASS (sm_100) =====

	.target	sm_100

	.elftype	@"ET_EXEC"


//--------------------- .note.nv.tkinfo           --------------------------
	.section	.note.nv.tkinfo,"",@"SHT_NOTE"
	.sectionflags	@"SHF_NOTE_NV_TKINFO"
	.tkinfo
        /*0018*/ 	.word	0x00000002
        /*0030*/ 	.string	""
        /*0030*/ 	.string	"ptxas"
        /*0030*/ 	.string	"Cuda compilation tools, release 13.0, V13.0.88"
        /*0030*/ 	.string	"Build cuda_13.0.r13.0/compiler.36424714_0"
        /*0030*/ 	.string	"-arch sm_100 -m 64 "



//--------------------- .note.nv.cuinfo           --------------------------
	.section	.note.nv.cuinfo,"",@"SHT_NOTE"
	.sectionflags	@"SHF_NOTE_NV_CUINFO"
        /*0018*/ 	.short	0x0002
        /*001a*/ 	.short	0x0064
        /*001c*/ 	.short	0x0082
	.zero		2


//--------------------- .nv.info                  --------------------------
	.section	.nv.info,"",@"SHT_CUDA_INFO"
	.align	4


	//----- nvinfo : EIATTR_REGCOUNT
	.align		4
        /*0000*/ 	.byte	0x04, 0x2f
        /*0002*/ 	.short	(.L_1 - .L_0)
	.align		4
.L_0:
        /*0004*/ 	.word	index@(_Z18extrapolate_kernelPdS_S_S_i)
        /*0008*/ 	.word	0x0000000e


	//----- nvinfo : EIATTR_FRAME_SIZE
	.align		4
.L_1:
        /*000c*/ 	.byte	0x04, 0x11
        /*000e*/ 	.short	(.L_3 - .L_2)
	.align		4
.L_2:
        /*0010*/ 	.word	index@(_Z18extrapolate_kernelPdS_S_S_i)
        /*0014*/ 	.word	0x00000000


	//----- nvinfo : EIATTR_REGCOUNT
	.align		4
.L_3:
        /*0018*/ 	.byte	0x04, 0x2f
        /*001a*/ 	.short	(.L_5 - .L_4)
	.align		4
.L_4:
        /*001c*/ 	.word	index@(_Z11flux_kernelPdS_S_S_S_S_S_S_PiS_S_S_S_ddi)
        /*0020*/ 	.word	0x0000003a


	//----- nvinfo : EIATTR_FRAME_SIZE
	.align		4
.L_5:
        /*0024*/ 	.byte	0x04, 0x11
        /*0026*/ 	.short	(.L_7 - .L_6)
	.align		4
.L_6:
        /*0028*/ 	.word	index@($__internal_3_$__cuda_sm20_dsqrt_rn_f64_mediumpath_v1)
        /*002c*/ 	.word	0x00000000


	//----- nvinfo : EIATTR_FRAME_SIZE
	.align		4
.L_7:
        /*0030*/ 	.byte	0x04, 0x11
        /*0032*/ 	.short	(.L_9 - .L_8)
	.align		4
.L_8:
        /*0034*/ 	.word	index@($__internal_2_$__cuda_sm20_dblrcp_rn_slowpath_v3)
        /*0038*/ 	.word	0x00000000


	//----- nvinfo : EIATTR_FRAME_SIZE
	.align		4
.L_9:
        /*003c*/ 	.byte	0x04, 0x11
        /*003e*/ 	.short	(.L_11 - .L_10)
	.align		4
.L_10:
        /*0040*/ 	.word	index@(_Z11flux_kernelPdS_S_S_S_S_S_S_PiS_S_S_S_ddi)
        /*0044*/ 	.word	0x00000000


	//----- nvinfo : EIATTR_REGCOUNT
	.align		4
.L_11:
        /*0048*/ 	.byte	0x04, 0x2f
        /*004a*/ 	.short	(.L_13 - .L_12)
	.align		4
.L_12:
        /*004c*/ 	.word	index@(_Z14protect_kernelPdS_S_S_S_di)
        /*0050*/ 	.word	0x00000016


	//----- nvinfo : EIATTR_FRAME_SIZE
	.align		4
.L_13:
        /*0054*/ 	.byte	0x04, 0x11
        /*0056*/ 	.short	(.L_15 - .L_14)
	.align		4
.L_14:
        /*0058*/ 	.word	index@(_Z14protect_kernelPdS_S_S_S_di)
        /*005c*/ 	.word	0x00000000


	//----- nvinfo : EIATTR_REGCOUNT
	.align		4
.L_15:
        /*0060*/ 	.byte	0x04, 0x2f
        /*0062*/ 	.short	(.L_17 - .L_16)
	.align		4
.L_16:
        /*0064*/ 	.word	index@(_Z13update_kernelPdS_S_S_S_S_di)
        /*0068*/ 	.word	0x00000014


	//----- nvinfo : EIATTR_FRAME_SIZE
	.align		4
.L_17:
        /*006c*/ 	.byte	0x04, 0x11
        /*006e*/ 	.short	(.L_19 - .L_18)
	.align		4
.L_18:
        /*0070*/ 	.word	index@(_Z13update_kernelPdS_S_S_S_S_di)
        /*0074*/ 	.word	0x00000000


	//----- nvinfo : EIATTR_REGCOUNT
	.align		4
.L_19:
        /*0078*/ 	.byte	0x04, 0x2f
        /*007a*/ 	.short	(.L_21 - .L_20)
	.align		4
.L_20:
        /*007c*/ 	.word	index@(_Z14derived_kernelPdS_S_S_S_S_S_ddi)
        /*0080*/ 	.word	0x0000001c


	//----- nvinfo : EIATTR_FRAME_SIZE
	.align		4
.L_21:
        /*0084*/ 	.byte	0x04, 0x11
        /*0086*/ 	.short	(.L_23 - .L_22)
	.align		4
.L_22:
        /*0088*/ 	.word	index@($__internal_1_$__cuda_sm20_dsqrt_rn_f64_mediumpath_v1)
        /*008c*/ 	.word	0x00000000


	//----- nvinfo : EIATTR_FRAME_SIZE
	.align		4
.L_23:
        /*0090*/ 	.byte	0x04, 0x11
        /*0092*/ 	.short	(.L_25 - .L_24)
	.align		4
.L_24:
        /*0094*/ 	.word	index@($__internal_0_$__cuda_sm20_div_rn_f64_full)
        /*0098*/ 	.word	0x00000000


	//----- nvinfo : EIATTR_FRAME_SIZE
	.align		4
.L_25:
        /*009c*/ 	.byte	0x04, 0x11
        /*009e*/ 	.short	(.L_27 - .L_26)
	.align		4
.L_26:
        /*00a0*/ 	.word	index@(_Z14derived_kernelPdS_S_S_S_S_S_ddi)
        /*00a4*/ 	.word	0x00000000


	//----- nvinfo : EIATTR_MIN_STACK_SIZE
	.align		4
.L_27:
        /*00a8*/ 	.byte	0x04, 0x12
        /*00aa*/ 	.short	(.L_29 - .L_28)
	.align		4
.L_28:
        /*00ac*/ 	.word	index@(_Z14derived_kernelPdS_S_S_S_S_S_ddi)
        /*00b0*/ 	.word	0x00000000


	//----- nvinfo : EIATTR_MIN_STACK_SIZE
	.align		4
.L_29:
        /*00b4*/ 	.byte	0x04, 0x12
        /*00b6*/ 	.short	(.L_31 - .L_30)
	.align		4
.L_30:
        /*00b8*/ 	.word	index@(_Z13update_kernelPdS_S_S_S_S_di)
        /*00bc*/ 	.word	0x00000000


	//----- nvinfo : EIATTR_MIN_STACK_SIZE
	.align		4
.L_31:
        /*00c0*/ 	.byte	0x04, 0x12
        /*00c2*/ 	.short	(.L_33 - .L_32)
	.align		4
.L_32:
        /*00c4*/ 	.word	index@(_Z14protect_kernelPdS_S_S_S_di)
        /*00c8*/ 	.word	0x00000000


	//----- nvinfo : EIATTR_MIN_STACK_SIZE
	.align		4
.L_33:
        /*00cc*/ 	.byte	0x04, 0x12
        /*00ce*/ 	.short	(.L_35 - .L_34)
	.align		4
.L_34:
        /*00d0*/ 	.word	index@(_Z11flux_kernelPdS_S_S_S_S_S_S_PiS_S_S_S_ddi)
        /*00d4*/ 	.word	0x00000000


	//----- nvinfo : EIATTR_MIN_STACK_SIZE
	.align		4
.L_35:
        /*00d8*/ 	.byte	0x04, 0x12
        /*00da*/ 	.short	(.L_37 - .L_36)
	.align		4
.L_36:
        /*00dc*/ 	.word	index@(_Z18extrapolate_kernelPdS_S_S_i)
        /*00e0*/ 	.word	0x00000000
.L_37:


//--------------------- .nv.compat                --------------------------
	.section	.nv.compat,"",@"SHT_CUDA_COMPAT_INFO"
	.align	4
        /*0000*/ 	.byte	0x02, 0x09, 0x00, 0x00, 0x02, 0x02, 0x01, 0x00, 0x02, 0x05, 0x05, 0x00, 0x03, 0x07, 0x01, 0x01
        /*0010*/ 	.byte	0x02, 0x03, 0x00, 0x00, 0x02, 0x06, 0x01, 0x00, 0x04, 0x0b, 0x08, 0x00, 0x01, 0x00, 0x00, 0x00
        /*0020*/ 	.byte	0x00, 0x00, 0x00, 0x00


//--------------------- .nv.info._Z14derived_kernelPdS_S_S_S_S_S_ddi --------------------------
	.section	.nv.info._Z14derived_kernelPdS_S_S_S_S_S_ddi,"",@"SHT_CUDA_INFO"
	.sectionflags	@""
	.align	4


	//----- nvinfo : EIATTR_CUDA_API_VERSION
	.align		4
        /*0000*/ 	.byte	0x04, 0x37
        /*0002*/ 	.short	(.L_39 - .L_38)
.L_38:
        /*0004*/ 	.word	0x00000082


	//----- nvinfo : EIATTR_KPARAM_INFO
	.align		4
.L_39:
        /*0008*/ 	.byte	0x04, 0x17
        /*000a*/ 	.short	(.L_41 - .L_40)
.L_40:
        /*000c*/ 	.word	0x00000000
        /*0010*/ 	.short	0x0009
        /*0012*/ 	.short	0x0048
        /*0014*/ 	.byte	0x00, 0xf0, 0x11, 0x00


	//----- nvinfo : EIATTR_KPARAM_INFO
	.align		4
.L_41:
        /*0018*/ 	.byte	0x04, 0x17
        /*001a*/ 	.short	(.L_43 - .L_42)
.L_42:
        /*001c*/ 	.word	0x00000000
        /*0020*/ 	.short	0x0008
        /*0022*/ 	.short	0x0040
        /*0024*/ 	.byte	0x00, 0xf0, 0x21, 0x00


	//----- nvinfo : EIATTR_KPARAM_INFO
	.align		4
.L_43:
        /*0028*/ 	.byte	0x04, 0x17
        /*002a*/ 	.short	(.L_45 - .L_44)
.L_44:
        /*002c*/ 	.word	0x00000000
        /*0030*/ 	.short	0x0007
        /*0032*/ 	.short	0x0038
        /*0034*/ 	.byte	0x00, 0xf0, 0x21, 0x00


	//----- nvinfo : EIATTR_KPARAM_INFO
	.align		4
.L_45:
        /*0038*/ 	.byte	0x04, 0x17
        /*003a*/ 	.short	(.L_47 - .L_46)
.L_46:
        /*003c*/ 	.word	0x00000000
        /*0040*/ 	.short	0x0006
        /*0042*/ 	.short	0x0030
        /*0044*/ 	.byte	0x00, 0xf5, 0x21, 0x00


	//----- nvinfo : EIATTR_KPARAM_INFO
	.align		4
.L_47:
        /*0048*/ 	.byte	0x04, 0x17
        /*004a*/ 	.short	(.L_49 - .L_48)
.L_48:
        /*004c*/ 	.word	0x00000000
        /*0050*/ 	.short	0x0005
        /*0052*/ 	.short	0x0028
        /*0054*/ 	.byte	0x00, 0xf5, 0x21, 0x00


	//----- nvinfo : EIATTR_KPARAM_INFO
	.align		4
.L_49:
        /*0058*/ 	.byte	0x04, 0x17
        /*005a*/ 	.short	(.L_51 - .L_50)
.L_50:
        /*005c*/ 	.word	0x00000000
        /*0060*/ 	.short	0x0004
        /*0062*/ 	.short	0x0020
        /*0064*/ 	.byte	0x00, 0xf5, 0x21, 0x00


	//----- nvinfo : EIATTR_KPARAM_INFO
	.align		4
.L_51:
        /*0068*/ 	.byte	0x04, 0x17
        /*006a*/ 	.short	(.L_53 - .L_52)
.L_52:
        /*006c*/ 	.word	0x00000000
        /*0070*/ 	.short	0x0003
        /*0072*/ 	.short	0x0018
        /*0074*/ 	.byte	0x00, 0xf5, 0x21, 0x00


	//----- nvinfo : EIATTR_KPARAM_INFO
	.align		4
.L_53:
        /*0078*/ 	.byte	0x04, 0x17
        /*007a*/ 	.short	(.L_55 - .L_54)
.L_54:
        /*007c*/ 	.word	0x00000000
        /*0080*/ 	.short	0x0002
        /*0082*/ 	.short	0x0010
        /*0084*/ 	.byte	0x00, 0xf5, 0x21, 0x00


	//----- nvinfo : EIATTR_KPARAM_INFO
	.align		4
.L_55:
        /*0088*/ 	.byte	0x04, 0x17
        /*008a*/ 	.short	(.L_57 - .L_56)
.L_56:
        /*008c*/ 	.word	0x00000000
        /*0090*/ 	.short	0x0001
        /*0092*/ 	.short	0x0008
        /*0094*/ 	.byte	0x00, 0xf5, 0x21, 0x00


	//----- nvinfo : EIATTR_KPARAM_INFO
	.align		4
.L_57:
        /*0098*/ 	.byte	0x04, 0x17
        /*009a*/ 	.short	(.L_59 - .L_58)
.L_58:
        /*009c*/ 	.word	0x00000000
        /*00a0*/ 	.short	0x0000
        /*00a2*/ 	.short	0x0000
        /*00a4*/ 	.byte	0x00, 0xf5, 0x21, 0x00


	//----- nvinfo : EIATTR_SPARSE_MMA_MASK
	.align		4
.L_59:
        /*00a8*/ 	.byte	0x03, 0x50
        /*00aa*/ 	.short	0x0000


	//----- nvinfo : EIATTR_MAXREG_COUNT
	.align		4
        /*00ac*/ 	.byte	0x03, 0x1b
        /*00ae*/ 	.short	0x00ff


	//----- nvinfo : EIATTR_MERCURY_ISA_VERSION
	.align		4
        /*00b0*/ 	.byte	0x03, 0x5f
        /*00b2*/ 	.short	0x0101


	//----- nvinfo : EIATTR_VRC_CTA_INIT_COUNT
	.align		4
        /*00b4*/ 	.byte	0x02, 0x4a
	.zero		1
	.zero		1


	//----- nvinfo : EIATTR_EXIT_INSTR_OFFSETS
	.align		4
        /*00b8*/ 	.byte	0x04, 0x1c
        /*00ba*/ 	.short	(.L_61 - .L_60)


	//   ....[0]....
.L_60:
        /*00bc*/ 	.word	0x00000070


	//   ....[1]....
        /*00c0*/ 	.word	0x00000a40


	//   ....[2]....
        /*00c4*/ 	.word	0x00000b10


	//----- nvinfo : EIATTR_CRS_STACK_SIZE
	.align		4
.L_61:
        /*00c8*/ 	.byte	0x04, 0x1e
        /*00ca*/ 	.short	(.L_63 - .L_62)
.L_62:
        /*00cc*/ 	.word	0x00000000


	//----- nvinfo : EIATTR_CBANK_PARAM_SIZE
	.align		4
.L_63:
        /*00d0*/ 	.byte	0x03, 0x19
        /*00d2*/ 	.short	0x004c


	//----- nvinfo : EIATTR_PARAM_CBANK
	.align		4
        /*00d4*/ 	.byte	0x04, 0x0a
        /*00d6*/ 	.short	(.L_65 - .L_64)
	.align		4
.L_64:
        /*00d8*/ 	.word	index@(.nv.constant0._Z14derived_kernelPdS_S_S_S_S_S_ddi)
        /*00dc*/ 	.short	0x0380
        /*00de*/ 	.short	0x004c


	//----- nvinfo : EIATTR_SW_WAR
	.align		4
.L_65:
        /*00e0*/ 	.byte	0x04, 0x36
        /*00e2*/ 	.short	(.L_67 - .L_66)
.L_66:
        /*00e4*/ 	.word	0x00000008
.L_67:


//--------------------- .nv.info._Z13update_kernelPdS_S_S_S_S_di --------------------------
	.section	.nv.info._Z13update_kernelPdS_S_S_S_S_di,"",@"SHT_CUDA_INFO"
	.sectionflags	@""
	.align	4


	//----- nvinfo : EIATTR_CUDA_API_VERSION
	.align		4
        /*0000*/ 	.byte	0x04, 0x37
        /*0002*/ 	.short	(.L_69 - .L_68)
.L_68:
        /*0004*/ 	.word	0x00000082


	//----- nvinfo : EIATTR_KPARAM_INFO
	.align		4
.L_69:
        /*0008*/ 	.byte	0x04, 0x17
        /*000a*/ 	.short	(.L_71 - .L_70)
.L_70:
        /*000c*/ 	.word	0x00000000
        /*0010*/ 	.short	0x0007
        /*0012*/ 	.short	0x0038
        /*0014*/ 	.byte	0x00, 0xf0, 0x11, 0x00


	//----- nvinfo : EIATTR_KPARAM_INFO
	.align		4
.L_71:
        /*0018*/ 	.byte	0x04, 0x17
        /*001a*/ 	.short	(.L_73 - .L_72)
.L_72:
        /*001c*/ 	.word	0x00000000
        /*0020*/ 	.short	0x0006
        /*0022*/ 	.short	0x0030
        /*0024*/ 	.byte	0x00, 0xf0, 0x21, 0x00


	//----- nvinfo : EIATTR_KPARAM_INFO
	.align		4
.L_73:
        /*0028*/ 	.byte	0x04, 0x17
        /*002a*/ 	.short	(.L_75 - .L_74)
.L_74:
        /*002c*/ 	.word	0x00000000
        /*0030*/ 	.short	0x0005
        /*0032*/ 	.short	0x0028
        /*0034*/ 	.byte	0x00, 0xf5, 0x21, 0x00


	//----- nvinfo : EIATTR_KPARAM_INFO
	.align		4
.L_75:
        /*0038*/ 	.byte	0x04, 0x17
        /*003a*/ 	.short	(.L_77 - .L_76)
.L_76:
        /*003c*/ 	.word	0x00000000
        /*0040*/ 	.short	0x0004
        /*0042*/ 	.short	0x0020
        /*0044*/ 	.byte	0x00, 0xf5, 0x21, 0x00


	//----- nvinfo : EIATTR_KPARAM_INFO
	.align		4
.L_77:
        /*0048*/ 	.byte	0x04, 0x17
        /*004a*/ 	.short	(.L_79 - .L_78)
.L_78:
        /*004c*/ 	.word	0x00000000
        /*0050*/ 	.short	0x0003
        /*0052*/ 	.short	0x0018
        /*0054*/ 	.byte	0x00, 0xf5, 0x21, 0x00


	//----- nvinfo : EIATTR_KPARAM_INFO
	.align		4
.L_79:
        /*0058*/ 	.byte	0x04, 0x17
        /*005a*/ 	.short	(.L_81 - .L_80)
.L_80:
        /*005c*/ 	.word	0x00000000
        /*0060*/ 	.short	0x0002
        /*0062*/ 	.short	0x0010
        /*0064*/ 	.byte	0x00, 0xf5, 0x21, 0x00


	//----- nvinfo : EIATTR_KPARAM_INFO
	.align		4
.L_81:
        /*0068*/ 	.byte	0x04, 0x17
        /*006a*/ 	.short	(.L_83 - .L_82)
.L_82:
        /*006c*/ 	.word	0x00000000
        /*0070*/ 	.short	0x0001
        /*0072*/ 	.short	0x0008
        /*0074*/ 	.byte	0x00, 0xf5, 0x21, 0x00


	//----- nvinfo : EIATTR_KPARAM_INFO
	.align		4
.L_83:
        /*0078*/ 	.byte	0x04, 0x17
        /*007a*/ 	.short	(.L_85 - .L_84)
.L_84:
        /*007c*/ 	.word	0x00000000
        /*0080*/ 	.short	0x0000
        /*0082*/ 	.short	0x0000
        /*0084*/ 	.byte	0x00, 0xf5, 0x21, 0x00


	//----- nvinfo : EIATTR_SPARSE_MMA_MASK
	.align		4
.L_85:
        /*0088*/ 	.byte	0x03, 0x50
        /*008a*/ 	.short	0x0000


	//----- nvinfo : EIATTR_MAXREG_COUNT
	.align		4
        /*008c*/ 	.byte	0x03, 0x1b
        /*008e*/ 	.short	0x00ff


	//----- nvinfo : EIATTR_MERCURY_ISA_VERSION
	.align		4
        /*0090*/ 	.byte	0x03, 0x5f
        /*0092*/ 	.short	0x0101


	//----- nvinfo : EIATTR_VRC_CTA_INIT_COUNT
	.align		4
        /*0094*/ 	.byte	0x02, 0x4a
	.zero		1
	.zero		1


	//----- nvinfo : EIATTR_EXIT_INSTR_OFFSETS
	.align		4
        /*0098*/ 	.byte	0x04, 0x1c
        /*009a*/ 	.short	(.L_87 - .L_86)


	//   ....[0]....
.L_86:
        /*009c*/ 	.word	0x00000070


	//   ....[1]....
        /*00a0*/ 	.word	0x00000220


	//----- nvinfo : EIATTR_CBANK_PARAM_SIZE
	.align		4
.L_87:
        /*00a4*/ 	.byte	0x03, 0x19
        /*00a6*/ 	.short	0x003c


	//----- nvinfo : EIATTR_PARAM_CBANK
	.align		4
        /*00a8*/ 	.byte	0x04, 0x0a
        /*00aa*/ 	.short	(.L_89 - .L_88)
	.align		4
.L_88:
        /*00ac*/ 	.word	index@(.nv.constant0._Z13update_kernelPdS_S_S_S_S_di)
        /*00b0*/ 	.short	0x0380
        /*00b2*/ 	.short	0x003c


	//----- nvinfo : EIATTR_SW_WAR
	.align		4
.L_89:
        /*00b4*/ 	.byte	0x04, 0x36
        /*00b6*/ 	.short	(.L_91 - .L_90)
.L_90:
        /*00b8*/ 	.word	0x00000008
.L_91:


//--------------------- .nv.info._Z14protect_kernelPdS_S_S_S_di --------------------------
	.section	.nv.info._Z14protect_kernelPdS_S_S_S_di,"",@"SHT_CUDA_INFO"
	.sectionflags	@""
	.align	4


	//----- nvinfo : EIATTR_CUDA_API_VERSION
	.align		4
        /*0000*/ 	.byte	0x04, 0x37
        /*0002*/ 	.short	(.L_93 - .L_92)
.L_92:
        /*0004*/ 	.word	0x00000082


	//----- nvinfo : EIATTR_KPARAM_INFO
	.align		4
.L_93:
        /*0008*/ 	.byte	0x04, 0x17
        /*000a*/ 	.short	(.L_95 - .L_94)
.L_94:
        /*000c*/ 	.word	0x00000000
        /*0010*/ 	.short	0x0006
        /*0012*/ 	.short	0x0030
        /*0014*/ 	.byte	0x00, 0xf0, 0x11, 0x00


	//----- nvinfo : EIATTR_KPARAM_INFO
	.align		4
.L_95:
        /*0018*/ 	.byte	0x04, 0x17
        /*001a*/ 	.short	(.L_97 - .L_96)
.L_96:
        /*001c*/ 	.word	0x00000000
        /*0020*/ 	.short	0x0005
        /*0022*/ 	.short	0x0028
        /*0024*/ 	.byte	0x00, 0xf0, 0x21, 0x00


	//----- nvinfo : EIATTR_KPARAM_INFO
	.align		4
.L_97:
        /*0028*/ 	.byte	0x04, 0x17
        /*002a*/ 	.short	(.L_99 - .L_98)
.L_98:
        /*002c*/ 	.word	0x00000000
        /*0030*/ 	.short	0x0004
        /*0032*/ 	.short	0x0020
        /*0034*/ 	.byte	0x00, 0xf5, 0x21, 0x00


	//----- nvinfo : EIATTR_KPARAM_INFO
	.align		4
.L_99:
        /*0038*/ 	.byte	0x04, 0x17
        /*003a*/ 	.short	(.L_101 - .L_100)
.L_100:
        /*003c*/ 	.word	0x00000000
        /*0040*/ 	.short	0x0003
        /*0042*/ 	.short	0x0018
        /*0044*/ 	.byte	0x00, 0xf5, 0x21, 0x00


	//----- nvinfo : EIATTR_KPARAM_INFO
	.align		4
.L_101:
        /*0048*/ 	.byte	0x04, 0x17
        /*004a*/ 	.short	(.L_103 - .L_102)
.L_102:
        /*004c*/ 	.word	0x00000000
        /*0050*/ 	.short	0x0002
        /*0052*/ 	.short	0x0010
        /*0054*/ 	.byte	0x00, 0xf5, 0x21, 0x00


	//----- nvinfo : EIATTR_KPARAM_INFO
	.align		4
.L_103:
        /*0058*/ 	.byte	0x04, 0x17
        /*005a*/ 	.short	(.L_105 - .L_104)
.L_104:
        /*005c*/ 	.word	0x00000000
        /*0060*/ 	.short	0x0001
        /*0062*/ 	.short	0x0008
        /*0064*/ 	.byte	0x00, 0xf5, 0x21, 0x00


	//----- nvinfo : EIATTR_KPARAM_INFO
	.align		4
.L_105:
        /*0068*/ 	.byte	0x04, 0x17
        /*006a*/ 	.short	(.L_107 - .L_106)
.L_106:
        /*006c*/ 	.word	0x00000000
        /*0070*/ 	.short	0x0000
        /*0072*/ 	.short	0x0000
        /*0074*/ 	.byte	0x00, 0xf5, 0x21, 0x00


	//----- nvinfo : EIATTR_SPARSE_MMA_MASK
	.align		4
.L_107:
        /*0078*/ 	.byte	0x03, 0x50
        /*007a*/ 	.short	0x0000


	//----- nvinfo : EIATTR_MAXREG_COUNT
	.align		4
        /*007c*/ 	.byte	0x03, 0x1b
        /*007e*/ 	.short	0x00ff


	//----- nvinfo : EIATTR_MERCURY_ISA_VERSION
	.align		4
        /*0080*/ 	.byte	0x03, 0x5f
        /*0082*/ 	.short	0x0101


	//----- nvinfo : EIATTR_VRC_CTA_INIT_COUNT
	.align		4
        /*0084*/ 	.byte	0x02, 0x4a
	.zero		1
	.zero		1


	//----- nvinfo : EIATTR_EXIT_INSTR_OFFSETS
	.align		4
        /*0088*/ 	.byte	0x04, 0x1c
        /*008a*/ 	.short	(.L_109 - .L_108)


	//   ....[0]....
.L_108:
        /*008c*/ 	.word	0x00000070


	//   ....[1]....
        /*0090*/ 	.word	0x00000310


	//----- nvinfo : EIATTR_CRS_STACK_SIZE
	.align		4
.L_109:
        /*0094*/ 	.byte	0x04, 0x1e
        /*0096*/ 	.short	(.L_111 - .L_110)
.L_110:
        /*0098*/ 	.word	0x00000000


	//----- nvinfo : EIATTR_CBANK_PARAM_SIZE
	.align		4
.L_111:
        /*009c*/ 	.byte	0x03, 0x19
        /*009e*/ 	.short	0x0034


	//----- nvinfo : EIATTR_PARAM_CBANK
	.align		4
        /*00a0*/ 	.byte	0x04, 0x0a
        /*00a2*/ 	.short	(.L_113 - .L_112)
	.align		4
.L_112:
        /*00a4*/ 	.word	index@(.nv.constant0._Z14protect_kernelPdS_S_S_S_di)
        /*00a8*/ 	.short	0x0380
        /*00aa*/ 	.short	0x0034


	//----- nvinfo : EIATTR_SW_WAR
	.align		4
.L_113:
        /*00ac*/ 	.byte	0x04, 0x36
        /*00ae*/ 	.short	(.L_115 - .L_114)
.L_114:
        /*00b0*/ 	.word	0x00000008
.L_115:


//--------------------- .nv.info._Z11flux_kernelPdS_S_S_S_S_S_S_PiS_S_S_S_ddi --------------------------
	.section	.nv.info._Z11flux_kernelPdS_S_S_S_S_S_S_PiS_S_S_S_ddi,"",@"SHT_CUDA_INFO"
	.sectionflags	@""
	.align	4


	//----- nvinfo : EIATTR_CUDA_API_VERSION
	.align		4
        /*0000*/ 	.byte	0x04, 0x37
        /*0002*/ 	.short	(.L_117 - .L_116)
.L_116:
        /*0004*/ 	.word	0x00000082


	//----- nvinfo : EIATTR_KPARAM_INFO
	.align		4
.L_117:
        /*0008*/ 	.byte	0x04, 0x17
        /*000a*/ 	.short	(.L_119 - .L_118)
.L_118:
        /*000c*/ 	.word	0x00000000
        /*0010*/ 	.short	0x000f
        /*0012*/ 	.short	0x0078
        /*0014*/ 	.byte	0x00, 0xf0, 0x11, 0x00


	//----- nvinfo : EIATTR_KPARAM_INFO
	.align		4
.L_119:
        /*0018*/ 	.byte	0x04, 0x17
        /*001a*/ 	.short	(.L_121 - .L_120)
.L_120:
        /*001c*/ 	.word	0x00000000
        /*0020*/ 	.short	0x000e
        /*0022*/ 	.short	0x0070
        /*0024*/ 	.byte	0x00, 0xf0, 0x21, 0x00


	//----- nvinfo : EIATTR_KPARAM_INFO
	.align		4
.L_121:
        /*0028*/ 	.byte	0x04, 0x17
        /*002a*/ 	.short	(.L_123 - .L_122)
.L_122:
        /*002c*/ 	.word	0x00000000
        /*0030*/ 	.short	0x000d
        /*0032*/ 	.short	0x0068
        /*0034*/ 	.byte	0x00, 0xf0, 0x21, 0x00


	//----- nvinfo : EIATTR_KPARAM_INFO
	.align		4
.L_123:
        /*0038*/ 	.byte	0x04, 0x17
        /*003a*/ 	.short	(.L_125 - .L_124)
.L_124:
        /*003c*/ 	.word	0x00000000
        /*0040*/ 	.short	0x000c
        /*0042*/ 	.short	0x0060
        /*0044*/ 	.byte	0x00, 0xf5, 0x21, 0x00


	//----- nvinfo : EIATTR_KPARAM_INFO
	.align		4
.L_125:
        /*0048*/ 	.byte	0x04, 0x17
        /*004a*/ 	.short	(.L_127 - .L_126)
.L_126:
        /*004c*/ 	.word	0x00000000
        /*0050*/ 	.short	0x000b
        /*0052*/ 	.short	0x0058
        /*0054*/ 	.byte	0x00, 0xf5, 0x21, 0x00


	//----- nvinfo : EIATTR_KPARAM_INFO
	.align		4
.L_127:
        /*0058*/ 	.byte	0x04, 0x17
        /*005a*/ 	.short	(.L_129 - .L_128)
.L_128:
        /*005c*/ 	.word	0x00000000
        /*0060*/ 	.short	0x000a
        /*0062*/ 	.short	0x0050
        /*0064*/ 	.byte	0x00, 0xf5, 0x21, 0x00


	//----- nvinfo : EIATTR_KPARAM_INFO
	.align		4
.L_129:
        /*0068*/ 	.byte	0x04, 0x17
        /*006a*/ 	.short	(.L_131 - .L_130)
.L_130:
        /*006c*/ 	.word	0x00000000
        /*0070*/ 	.short	0x0009
        /*0072*/ 	.short	0x0048
        /*0074*/ 	.byte	0x00, 0xf5, 0x21, 0x00


	//----- nvinfo : EIATTR_KPARAM_INFO
	.align		4
.L_131:
        /*0078*/ 	.byte	0x04, 0x17
        /*007a*/ 	.short	(.L_133 - .L_132)
.L_132:
        /*007c*/ 	.word	0x00000000
        /*0080*/ 	.short	0x0008
        /*0082*/ 	.short	0x0040
        /*0084*/ 	.byte	0x00, 0xf5, 0x21, 0x00


	//----- nvinfo : EIATTR_KPARAM_INFO
	.align		4
.L_133:
        /*0088*/ 	.byte	0x04, 0x17
        /*008a*/ 	.short	(.L_135 - .L_134)
.L_134:
        /*008c*/ 	.word	0x00000000
        /*0090*/ 	.short	0x0007
        /*0092*/ 	.short	0x0038
        /*0094*/ 	.byte	0x00, 0xf5, 0x21, 0x00


	//----- nvinfo : EIATTR_KPARAM_INFO
	.align		4
.L_135:
        /*0098*/ 	.byte	0x04, 0x17
        /*009a*/ 	.short	(.L_137 - .L_136)
.L_136:
        /*009c*/ 	.word	0x00000000
        /*00a0*/ 	.short	0x0006
        /*00a2*/ 	.short	0x0030
        /*00a4*/ 	.byte	0x00, 0xf5, 0x21, 0x00


	//----- nvinfo : EIATTR_KPARAM_INFO
	.align		4
.L_137:
        /*00a8*/ 	.byte	0x04, 0x17
        /*00aa*/ 	.short	(.L_139 - .L_138)
.L_138:
        /*00ac*/ 	.word	0x00000000
        /*00b0*/ 	.short	0x0005
        /*00b2*/ 	.short	0x0028
        /*00b4*/ 	.byte	0x00, 0xf5, 0x21, 0x00


	//----- nvinfo : EIATTR_KPARAM_INFO
	.align		4
.L_139:
        /*00b8*/ 	.byte	0x04, 0x17
        /*00ba*/ 	.short	(.L_141 - .L_140)
.L_140:
        /*00bc*/ 	.word	0x00000000
        /*00c0*/ 	.short	0x0004
        /*00c2*/ 	.short	0x0020
        /*00c4*/ 	.byte	0x00, 0xf5, 0x21, 0x00


	//----- nvinfo : EIATTR_KPARAM_INFO
	.align		4
.L_141:
        /*00c8*/ 	.byte	0x04, 0x17
        /*00ca*/ 	.short	(.L_143 - .L_142)
.L_142:
        /*00cc*/ 	.word	0x00000000
        /*00d0*/ 	.short	0x0003
        /*00d2*/ 	.short	0x0018
        /*00d4*/ 	.byte	0x00, 0xf5, 0x21, 0x00


	//----- nvinfo : EIATTR_KPARAM_INFO
	.align		4
.L_143:
        /*00d8*/ 	.byte	0x04, 0x17
        /*00da*/ 	.short	(.L_145 - .L_144)
.L_144:
        /*00dc*/ 	.word	0x00000000
        /*00e0*/ 	.short	0x0002
        /*00e2*/ 	.short	0x0010
        /*00e4*/ 	.byte	0x00, 0xf5, 0x21, 0x00


	//----- nvinfo : EIATTR_KPARAM_INFO
	.align		4
.L_145:
        /*00e8*/ 	.byte	0x04, 0x17
        /*00ea*/ 	.short	(.L_147 - .L_146)
.L_146:
        /*00ec*/ 	.word	0x00000000
        /*00f0*/ 	.short	0x0001
        /*00f2*/ 	.short	0x0008
        /*00f4*/ 	.byte	0x00, 0xf5, 0x21, 0x00


	//----- nvinfo : EIATTR_KPARAM_INFO
	.align		4
.L_147:
        /*00f8*/ 	.byte	0x04, 0x17
        /*00fa*/ 	.short	(.L_149 - .L_148)
.L_148:
        /*00fc*/ 	.word	0x00000000
        /*0100*/ 	.short	0x0000
        /*0102*/ 	.short	0x0000
        /*0104*/ 	.byte	0x00, 0xf5, 0x21, 0x00


	//----- nvinfo : EIATTR_SPARSE_MMA_MASK
	.align		4
.L_149:
        /*0108*/ 	.byte	0x03, 0x50
        /*010a*/ 	.short	0x0000


	//----- nvinfo : EIATTR_MAXREG_COUNT
	.align		4
        /*010c*/ 	.byte	0x03, 0x1b
        /*010e*/ 	.short	0x00ff


	//----- nvinfo : EIATTR_MERCURY_ISA_VERSION
	.align		4
        /*0110*/ 	.byte	0x03, 0x5f
        /*0112*/ 	.short	0x0101


	//----- nvinfo : EIATTR_VRC_CTA_INIT_COUNT
	.align		4
        /*0114*/ 	.byte	0x02, 0x4a
	.zero		1
	.zero		1


	//----- nvinfo : EIATTR_EXIT_INSTR_OFFSETS
	.align		4
        /*0118*/ 	.byte	0x04, 0x1c
        /*011a*/ 	.short	(.L_151 - .L_150)


	//   ....[0]....
.L_150:
        /*011c*/ 	.word	0x00000070


	//   ....[1]....
        /*0120*/ 	.word	0x000019e0


	//----- nvinfo : EIATTR_CRS_STACK_SIZE
	.align		4
.L_151:
        /*0124*/ 	.byte	0x04, 0x1e
        /*0126*/ 	.short	(.L_153 - .L_152)
.L_152:
        /*0128*/ 	.word	0x00000000


	//----- nvinfo : EIATTR_CBANK_PARAM_SIZE
	.align		4
.L_153:
        /*012c*/ 	.byte	0x03, 0x19
        /*012e*/ 	.short	0x007c


	//----- nvinfo : EIATTR_PARAM_CBANK
	.align		4
        /*0130*/ 	.byte	0x04, 0x0a
        /*0132*/ 	.short	(.L_155 - .L_154)
	.align		4
.L_154:
        /*0134*/ 	.word	index@(.nv.constant0._Z11flux_kernelPdS_S_S_S_S_S_S_PiS_S_S_S_ddi)
        /*0138*/ 	.short	0x0380
        /*013a*/ 	.short	0x007c


	//----- nvinfo : EIATTR_SW_WAR
	.align		4
.L_155:
        /*013c*/ 	.byte	0x04, 0x36
        /*013e*/ 	.short	(.L_157 - .L_156)
.L_156:
        /*0140*/ 	.word	0x00000008
.L_157:


//--------------------- .nv.info._Z18extrapolate_kernelPdS_S_S_i --------------------------
	.section	.nv.info._Z18extrapolate_kernelPdS_S_S_i,"",@"SHT_CUDA_INFO"
	.sectionflags	@""
	.align	4


	//----- nvinfo : EIATTR_CUDA_API_VERSION
	.align		4
        /*0000*/ 	.byte	0x04, 0x37
        /*0002*/ 	.short	(.L_159 - .L_158)
.L_158:
        /*0004*/ 	.word	0x00000082


	//----- nvinfo : EIATTR_KPARAM_INFO
	.align		4
.L_159:
        /*0008*/ 	.byte	0x04, 0x17
        /*000a*/ 	.short	(.L_161 - .L_160)
.L_160:
        /*000c*/ 	.word	0x00000000
        /*0010*/ 	.short	0x0004
        /*0012*/ 	.short	0x0020
        /*0014*/ 	.byte	0x00, 0xf0, 0x11, 0x00


	//----- nvinfo : EIATTR_KPARAM_INFO
	.align		4
.L_161:
        /*0018*/ 	.byte	0x04, 0x17
        /*001a*/ 	.short	(.L_163 - .L_162)
.L_162:
        /*001c*/ 	.word	0x00000000
        /*0020*/ 	.short	0x0003
        /*0022*/ 	.short	0x0018
        /*0024*/ 	.byte	0x00, 0xf5, 0x21, 0x00


	//----- nvinfo : EIATTR_KPARAM_INFO
	.align		4
.L_163:
        /*0028*/ 	.byte	0x04, 0x17
        /*002a*/ 	.short	(.L_165 - .L_164)
.L_164:
        /*002c*/ 	.word	0x00000000
        /*0030*/ 	.short	0x0002
        /*0032*/ 	.short	0x0010
        /*0034*/ 	.byte	0x00, 0xf5, 0x21, 0x00


	//----- nvinfo : EIATTR_KPARAM_INFO
	.align		4
.L_165:
        /*0038*/ 	.byte	0x04, 0x17
        /*003a*/ 	.short	(.L_167 - .L_166)
.L_166:
        /*003c*/ 	.word	0x00000000
        /*0040*/ 	.short	0x0001
        /*0042*/ 	.short	0x0008
        /*0044*/ 	.byte	0x00, 0xf5, 0x21, 0x00


	//----- nvinfo : EIATTR_KPARAM_INFO
	.align		4
.L_167:
        /*0048*/ 	.byte	0x04, 0x17
        /*004a*/ 	.short	(.L_169 - .L_168)
.L_168:
        /*004c*/ 	.word	0x00000000
        /*0050*/ 	.short	0x0000
        /*0052*/ 	.short	0x0000
        /*0054*/ 	.byte	0x00, 0xf5, 0x21, 0x00


	//----- nvinfo : EIATTR_SPARSE_MMA_MASK
	.align		4
.L_169:
        /*0058*/ 	.byte	0x03, 0x50
        /*005a*/ 	.short	0x0000


	//----- nvinfo : EIATTR_MAXREG_COUNT
	.align		4
        /*005c*/ 	.byte	0x03, 0x1b
        /*005e*/ 	.short	0x00ff


	//----- nvinfo : EIATTR_MERCURY_ISA_VERSION
	.align		4
        /*0060*/ 	.byte	0x03, 0x5f
        /*0062*/ 	.short	0x0101


	//----- nvinfo : EIATTR_VRC_CTA_INIT_COUNT
	.align		4
        /*0064*/ 	.byte	0x02, 0x4a
	.zero		1
	.zero		1


	//----- nvinfo : EIATTR_EXIT_INSTR_OFFSETS
	.align		4
        /*0068*/ 	.byte	0x04, 0x1c
        /*006a*/ 	.short	(.L_171 - .L_170)


	//   ....[0]....
.L_170:
        /*006c*/ 	.word	0x00000070


	//   ....[1]....
        /*0070*/ 	.word	0x000001a0


	//----- nvinfo : EIATTR_CBANK_PARAM_SIZE
	.align		4
.L_171:
        /*0074*/ 	.byte	0x03, 0x19
        /*0076*/ 	.short	0x0024


	//----- nvinfo : EIATTR_PARAM_CBANK
	.align		4
        /*0078*/ 	.byte	0x04, 0x0a
        /*007a*/ 	.short	(.L_173 - .L_172)
	.align		4
.L_172:
        /*007c*/ 	.word	index@(.nv.constant0._Z18extrapolate_kernelPdS_S_S_i)
        /*0080*/ 	.short	0x0380
        /*0082*/ 	.short	0x0024


	//----- nvinfo : EIATTR_SW_WAR
	.align		4
.L_173:
        /*0084*/ 	.byte	0x04, 0x36
        /*0086*/ 	.short	(.L_175 - .L_174)
.L_174:
        /*0088*/ 	.word	0x00000008
.L_175:


//--------------------- .nv.callgraph             --------------------------
	.section	.nv.callgraph,"",@"SHT_CUDA_CALLGRAPH"
	.align	4
	.sectionentsize	8
	.align		4
        /*0000*/ 	.word	0x00000000
	.align		4
        /*0004*/ 	.word	0xffffffff
	.align		4
        /*0008*/ 	.word	0x00000000
	.align		4
        /*000c*/ 	.word	0xfffffffe
	.align		4
        /*0010*/ 	.word	0x00000000
	.align		4
        /*0014*/ 	.word	0xfffffffd
	.align		4
        /*0018*/ 	.word	0x00000000
	.align		4
        /*001c*/ 	.word	0xfffffffc


//--------------------- .text._Z14derived_kernelPdS_S_S_S_S_S_ddi --------------------------
	.section	.text._Z14derived_kernelPdS_S_S_S_S_S_ddi,"ax",@progbits
	.align	128
        .global         _Z14derived_kernelPdS_S_S_S_S_S_ddi
        .type           _Z14derived_kernelPdS_S_S_S_S_S_ddi,@function
        .size           _Z14derived_kernelPdS_S_S_S_S_S_ddi,(.L_x_50 - _Z14derived_kernelPdS_S_S_S_S_S_ddi)
        .other          _Z14derived_kernelPdS_S_S_S_S_S_ddi,@"STO_CUDA_ENTRY STV_DEFAULT"
_Z14derived_kernelPdS_S_S_S_S_S_ddi:
.text._Z14derived_kernelPdS_S_S_S_S_S_ddi:
[----:B------:R-:W-:Y:S01]  /*0000*/  LDC R1, c[0x0][0x37c] ;  /* 0x0000df00ff017b82 */ /* 0x000fe20000000800 */
[----:B------:R-:W0:Y:S07]  /*0010*/  S2R R3, SR_TID.X ;  /* 0x0000000000037919 */ /* 0x000e2e0000002100 */
[----:B------:R-:W0:Y:S01]  /*0020*/  S2UR UR4, SR_CTAID.X ;  /* 0x00000000000479c3 */ /* 0x000e220000002500 */
[----:B------:R-:W1:Y:S07]  /*0030*/  LDCU UR5, c[0x0][0x3c8] ;  /* 0x00007900ff0577ac */ /* 0x000e6e0008000800 */
[----:B------:R-:W0:Y:S02]  /*0040*/  LDC R0, c[0x0][0x360] ;  /* 0x0000d800ff007b82 */ /* 0x000e240000000800 */
[----:B0-----:R-:W-:-:S05]  /*0050*/  IMAD R0, R0, UR4, R3 ;  /* 0x0000000400007c24 */ /* 0x001fca000f8e0203 */
[----:B-1----:R-:W-:-:S13]  /*0060*/  ISETP.GE.AND P0, PT, R0, UR5, PT ;  /* 0x0000000500007c0c */ /* 0x002fda000bf06270 */
[----:B------:R-:W-:Y:S05]  /*0070*/  @P0 EXIT ;  /* 0x000000000000094d */ /* 0x000fea0003800000 */
[----:B------:R-:W0:Y:S01]  /*0080*/  LDC.64 R6, c[0x0][0x390] ;  /* 0x0000e400ff067b82 */ /* 0x000e220000000a00 */
[----:B------:R-:W1:Y:S01]  /*0090*/  LDCU.64 UR4, c[0x0][0x358] ;  /* 0x00006b00ff0477ac */ /* 0x000e620008000a00 */
[----:B------:R-:W2:Y:S01]  /*00a0*/  LDCU.64 UR6, c[0x0][0x3c0] ;  /* 0x00007800ff0677ac */ /* 0x000ea20008000a00 */
[----:B0-----:R-:W-:-:S06]  /*00b0*/  IMAD.WIDE R6, R0, 0x8, R6 ;  /* 0x0000000800067825 */ /* 0x001fcc00078e0206 */
[----:B-1----:R-:W2:Y:S02]  /*00c0*/  LDG.E.64 R6, desc[UR4][R6.64] ;  /* 0x0000000406067981 */ /* 0x002ea4000c1e1b00 */
[----:B--2---:R-:W-:-:S14]  /*00d0*/  DSETP.GT.AND P0, PT, R6, UR6, PT ;  /* 0x0000000606007e2a */ /* 0x004fdc000bf04000 */
[----:B------:R-:W-:Y:S05]  /*00e0*/  @!P0 BRA `(.L_x_0) ;  /* 0x0000000800588947 */ /* 0x000fea0003800000 */
[----:B------:R-:W0:Y:S02]  /*00f0*/  LDC.64 R4, c[0x0][0x380] ;  /* 0x0000e000ff047b82 */ /* 0x000e240000000a00 */
[----:B0-----:R-:W-:-:S06]  /*0100*/  IMAD.WIDE R4, R0, 0x8, R4 ;  /* 0x0000000800047825 */ /* 0x001fcc00078e0204 */
[----:B------:R-:W2:Y:S01]  /*0110*/  LDG.E.64 R4, desc[UR4][R4.64] ;  /* 0x0000000404047981 */ /* 0x000ea2000c1e1b00 */
[----:B------:R-:W0:Y:S01]  /*0120*/  MUFU.RCP64H R3, R7 ;  /* 0x0000000700037308 */ /* 0x000e220000001800 */
[----:B------:R-:W-:Y:S01]  /*0130*/  IMAD.MOV.U32 R2, RZ, RZ, 0x1 ;  /* 0x00000001ff027424 */ /* 0x000fe200078e00ff */
[----:B------:R-:W-:Y:S05]  /*0140*/  BSSY.RECONVERGENT B0, `(.L_x_1) ;  /* 0x0000015000007945 */ /* 0x000fea0003800200 */
[----:B0-----:R-:W-:-:S08]  /*0150*/  DFMA R8, -R6, R2, 1 ;  /* 0x3ff000000608742b */ /* 0x001fd00000000102 */
[----:B------:R-:W-:-:S08]  /*0160*/  DFMA R8, R8, R8, R8 ;  /* 0x000000080808722b */ /* 0x000fd00000000008 */
[----:B------:R-:W-:-:S08]  /*0170*/  DFMA R8, R2, R8, R2 ;  /* 0x000000080208722b */ /* 0x000fd00000000002 */
[----:B------:R-:W-:-:S08]  /*0180*/  DFMA R2, -R6, R8, 1 ;  /* 0x3ff000000602742b */ /* 0x000fd00000000108 */
[----:B------:R-:W-:-:S08]  /*0190*/  DFMA R2, R8, R2, R8 ;  /* 0x000000020802722b */ /* 0x000fd00000000008 */
[----:B--2---:R-:W-:Y:S01]  /*01a0*/  DMUL R8, R4, R2 ;  /* 0x0000000204087228 */ /* 0x004fe20000000000 */
[----:B------:R-:W-:-:S07]  /*01b0*/  FSETP.GEU.AND P1, PT, |R5|, 6.5827683646048100446e-37, PT ;  /* 0x036000000500780b */ /* 0x000fce0003f2e200 */
[----:B------:R-:W-:-:S08]  /*01c0*/  DFMA R10, -R6, R8, R4 ;  /* 0x00000008060a722b */ /* 0x000fd00000000104 */
[----:B------:R-:W-:-:S10]  /*01d0*/  DFMA R2, R2, R10, R8 ;  /* 0x0000000a0202722b */ /* 0x000fd40000000008 */
[----:B------:R-:W-:-:S05]  /*01e0*/  FFMA R8, RZ, R7, R3 ;  /* 0x00000007ff087223 */ /* 0x000fca0000000003 */
[----:B------:R-:W-:-:S13]  /*01f0*/  FSETP.GT.AND P0, PT, |R8|, 1.469367938527859385e-39, PT ;  /* 0x001000000800780b */ /* 0x000fda0003f04200 */
[----:B------:R-:W-:Y:S05]  /*0200*/  @P0 BRA P1, `(.L_x_2) ;  /* 0x0000000000200947 */ /* 0x000fea0000800000 */
[----:B------:R-:W-:Y:S01]  /*0210*/  IMAD.MOV.U32 R12, RZ, RZ, R4 ;  /* 0x000000ffff0c7224 */ /* 0x000fe200078e0004 */
[----:B------:R-:W-:Y:S01]  /*0220*/  MOV R10, R6 ;  /* 0x00000006000a7202 */ /* 0x000fe20000000f00 */
[----:B------:R-:W-:Y:S01]  /*0230*/  IMAD.MOV.U32 R13, RZ, RZ, R5 ;  /* 0x000000ffff0d7224 */ /* 0x000fe200078e0005 */
[----:B------:R-:W-:Y:S01]  /*0240*/  MOV R14, 0x270 ;  /* 0x00000270000e7802 */ /* 0x000fe20000000f00 */
[----:B------:R-:W-:-:S07]  /*0250*/  IMAD.MOV.U32 R11, RZ, RZ, R7 ;  /* 0x000000ffff0b7224 */ /* 0x000fce00078e0007 */
[----:B------:R-:W-:Y:S05]  /*0260*/  CALL.REL.NOINC `($__internal_0_$__cuda_sm20_div_rn_f64_full) ;  /* 0x00000008002c7944 */ /* 0x000fea0003c00000 */
[----:B------:R-:W-:Y:S02]  /*0270*/  IMAD.MOV.U32 R2, RZ, RZ, R4 ;  /* 0x000000ffff027224 */ /* 0x000fe400078e0004 */
[----:B------:R-:W-:-:S07]  /*0280*/  IMAD.MOV.U32 R3, RZ, RZ, R5 ;  /* 0x000000ffff037224 */ /* 0x000fce00078e0005 */
.L_x_2:
[----:B------:R-:W-:Y:S05]  /*0290*/  BSYNC.RECONVERGENT B0 ;  /* 0x0000000000007941 */ /* 0x000fea0003800200 */
.L_x_1:
[----:B------:R-:W0:Y:S02]  /*02a0*/  LDC.64 R8, c[0x0][0x388] ;  /* 0x0000e200ff087b82 */ /* 0x000e240000000a00 */
[----:B0-----:R-:W-:-:S06]  /*02b0*/  IMAD.WIDE R8, R0, 0x8, R8 ;  /* 0x0000000800087825 */ /* 0x001fcc00078e0208 */
[----:B------:R-:W2:Y:S01]  /*02c0*/  LDG.E.64 R8, desc[UR4][R8.64] ;  /* 0x0000000408087981 */ /* 0x000ea2000c1e1b00 */
[----:B------:R-:W0:Y:S01]  /*02d0*/  MUFU.RCP64H R5, R7 ;  /* 0x0000000700057308 */ /* 0x000e220000001800 */
[----:B------:R-:W-:Y:S01]  /*02e0*/  MOV R4, 0x1 ;  /* 0x0000000100047802 */ /* 0x000fe20000000f00 */
        /* <DEDUP_REMOVED lines=19> */
.L_x_4:
[----:B------:R-:W-:Y:S05]  /*0420*/  BSYNC.RECONVERGENT B0 ;  /* 0x0000000000007941 */ /* 0x000fea0003800200 */
.L_x_3:
[----:B------:R-:W-:Y:S01]  /*0430*/  DMUL R18, R4, R4 ;  /* 0x0000000404127228 */ /* 0x000fe20000000000 */
[----:B------:R-:W-:Y:S01]  /*0440*/  IMAD.MOV.U32 R12, RZ, RZ, 0x0 ;  /* 0x00000000ff0c7424 */ /* 0x000fe200078e00ff */
[----:B------:R-:W-:Y:S01]  /*0450*/  BSSY.RECONVERGENT B0, `(.L_x_5) ;  /* 0x000001c000007945 */ /* 0x000fe20003800200 */
[----:B------:R-:W-:-:S05]  /*0460*/  IMAD.MOV.U32 R13, RZ, RZ, 0x3fd80000 ;  /* 0x3fd80000ff0d7424 */ /* 0x000fca00078e00ff */
[----:B------:R-:W-:-:S06]  /*0470*/  DFMA R18, R2, R2, R18 ;  /* 0x000000020212722b */ /* 0x000fcc0000000012 */
[----:B------:R-:W0:Y:S04]  /*0480*/  MUFU.RSQ64H R11, R19 ;  /* 0x00000013000b7308 */ /* 0x000e280000001c00 */
[----:B------:R-:W-:-:S05]  /*0490*/  VIADD R10, R19, 0xfcb00000 ;  /* 0xfcb00000130a7836 */ /* 0x000fca0000000000 */
[----:B------:R-:W-:Y:S01]  /*04a0*/  ISETP.GE.U32.AND P0, PT, R10, 0x7ca00000, PT ;  /* 0x7ca000000a00780c */ /* 0x000fe20003f06070 */
[----:B0-----:R-:W-:-:S08]  /*04b0*/  DMUL R8, R10, R10 ;  /* 0x0000000a0a087228 */ /* 0x001fd00000000000 */
[----:B------:R-:W-:-:S08]  /*04c0*/  DFMA R8, R18, -R8, 1 ;  /* 0x3ff000001208742b */ /* 0x000fd00000000808 */
[----:B------:R-:W-:Y:S02]  /*04d0*/  DFMA R12, R8, R12, 0.5 ;  /* 0x3fe00000080c742b */ /* 0x000fe4000000000c */
[----:B------:R-:W-:-:S08]  /*04e0*/  DMUL R8, R10, R8 ;  /* 0x000000080a087228 */ /* 0x000fd00000000000 */
[----:B------:R-:W-:-:S08]  /*04f0*/  DFMA R16, R12, R8, R10 ;  /* 0x000000080c10722b */ /* 0x000fd0000000000a */
[----:B------:R-:W-:Y:S02]  /*0500*/  DMUL R12, R18, R16 ;  /* 0x00000010120c7228 */ /* 0x000fe40000000000 */
[----:B------:R-:W-:Y:S01]  /*0510*/  IADD3 R15, PT, PT, R17, -0x100000, RZ ;  /* 0xfff00000110f7810 */ /* 0x000fe20007ffe0ff */
[----:B------:R-:W-:-:S05]  /*0520*/  IMAD.MOV.U32 R14, RZ, RZ, R16 ;  /* 0x000000ffff0e7224 */ /* 0x000fca00078e0010 */
[----:B------:R-:W-:-:S08]  /*0530*/  DFMA R20, R12, -R12, R18 ;  /* 0x8000000c0c14722b */ /* 0x000fd00000000012 */
[----:B------:R-:W-:Y:S01]  /*0540*/  DFMA R8, R20, R14, R12 ;  /* 0x0000000e1408722b */ /* 0x000fe2000000000c */
[----:B------:R-:W-:Y:S10]  /*0550*/  @!P0 BRA `(.L_x_6) ;  /* 0x00000000002c8947 */ /* 0x000ff40003800000 */
[----:B------:R-:W-:Y:S01]  /*0560*/  IMAD.MOV.U32 R14, RZ, RZ, R18 ;  /* 0x000000ffff0e7224 */ /* 0x000fe200078e0012 */
[----:B------:R-:W-:Y:S01]  /*0570*/  MOV R18, R20 ;  /* 0x0000001400127202 */ /* 0x000fe20000000f00 */
[----:B------:R-:W-:Y:S02]  /*0580*/  IMAD.MOV.U32 R11, RZ, RZ, R19 ;  /* 0x000000ffff0b7224 */ /* 0x000fe400078e0013 */
[----:B------:R-:W-:Y:S01]  /*0590*/  IMAD.MOV.U32 R19, RZ, RZ, R21 ;  /* 0x000000ffff137224 */ /* 0x000fe200078e0015 */
[----:B------:R-:W-:Y:S01]  /*05a0*/  MOV R21, R15 ;  /* 0x0000000f00157202 */ /* 0x000fe20000000f00 */
[----:B------:R-:W-:Y:S01]  /*05b0*/  IMAD.MOV.U32 R20, RZ, RZ, R10 ;  /* 0x000000ffff147224 */ /* 0x000fe200078e000a */
[----:B------:R-:W-:Y:S01]  /*05c0*/  MOV R10, 0x5f0 ;  /* 0x000005f0000a7802 */ /* 0x000fe20000000f00 */
[----:B------:R-:W-:-:S07]  /*05d0*/  IMAD.MOV.U32 R17, RZ, RZ, R13 ;  /* 0x000000ffff117224 */ /* 0x000fce00078e000d */
[----:B------:R-:W-:Y:S05]  /*05e0*/  CALL.REL.NOINC `($__internal_1_$__cuda_sm20_dsqrt_rn_f64_mediumpath_v1) ;  /* 0x0000000800c07944 */ /* 0x000fea0003c00000 */
[----:B------:R-:W-:Y:S02]  /*05f0*/  IMAD.MOV.U32 R8, RZ, RZ, R12 ;  /* 0x000000ffff087224 */ /* 0x000fe400078e000c */
[----:B------:R-:W-:-:S07]  /*0600*/  IMAD.MOV.U32 R9, RZ, RZ, R13 ;  /* 0x000000ffff097224 */ /* 0x000fce00078e000d */
.L_x_6:
[----:B------:R-:W-:Y:S05]  /*0610*/  BSYNC.RECONVERGENT B0 ;  /* 0x0000000000007941 */ /* 0x000fea0003800200 */
.L_x_5:
[----:B------:R-:W0:Y:S01]  /*0620*/  LDCU.64 UR6, c[0x0][0x3b8] ;  /* 0x00007700ff0677ac */ /* 0x000e220008000a00 */
[----:B------:R-:W-:Y:S01]  /*0630*/  MOV R12, 0x0 ;  /* 0x00000000000c7802 */ /* 0x000fe20000000f00 */
[----:B------:R-:W-:Y:S01]  /*0640*/  IMAD.MOV.U32 R13, RZ, RZ, 0x3fd80000 ;  /* 0x3fd80000ff0d7424 */ /* 0x000fe200078e00ff */
[----:B------:R-:W-:Y:S01]  /*0650*/  BSSY.RECONVERGENT B0, `(.L_x_7) ;  /* 0x000001a000007945 */ /* 0x000fe20003800200 */
[----:B0-----:R-:W-:-:S06]  /*0660*/  DMUL R14, R6, UR6 ;  /* 0x00000006060e7c28 */ /* 0x001fcc0008000000 */
        /* <DEDUP_REMOVED lines=9> */
[----:B------:R-:W-:Y:S02]  /*0700*/  VIADD R13, R21, 0xfff00000 ;  /* 0xfff00000150d7836 */ /* 0x000fe40000000000 */
[----:B------:R-:W-:-:S04]  /*0710*/  IMAD.MOV.U32 R12, RZ, RZ, R20 ;  /* 0x000000ffff0c7224 */ /* 0x000fc800078e0014 */
[----:B------:R-:W-:-:S08]  /*0720*/  DFMA R18, R6, -R6, R14 ;  /* 0x800000060612722b */ /* 0x000fd0000000000e */
[----:B------:R-:W-:Y:S01]  /*0730*/  DFMA R16, R18, R12, R6 ;  /* 0x0000000c1210722b */ /* 0x000fe20000000006 */
[----:B------:R-:W-:Y:S10]  /*0740*/  @!P0 BRA `(.L_x_8) ;  /* 0x0000000000288947 */ /* 0x000ff40003800000 */
[----:B------:R-:W-:Y:S01]  /*0750*/  MOV R16, R20 ;  /* 0x0000001400107202 */ /* 0x000fe20000000f00 */
[----:B------:R-:W-:Y:S01]  /*0760*/  IMAD.MOV.U32 R11, RZ, RZ, R15 ;  /* 0x000000ffff0b7224 */ /* 0x000fe200078e000f */
[----:B------:R-:W-:Y:S01]  /*0770*/  MOV R20, R10 ;  /* 0x0000000a00147202 */ /* 0x000fe20000000f00 */
[----:B------:R-:W-:Y:S01]  /*0780*/  IMAD.MOV.U32 R12, RZ, RZ, R6 ;  /* 0x000000ffff0c7224 */ /* 0x000fe200078e0006 */
[----:B------:R-:W-:Y:S01]  /*0790*/  MOV R10, 0x7d0 ;  /* 0x000007d0000a7802 */ /* 0x000fe20000000f00 */
[----:B------:R-:W-:Y:S02]  /*07a0*/  IMAD.MOV.U32 R17, RZ, RZ, R7 ;  /* 0x000000ffff117224 */ /* 0x000fe400078e0007 */
[----:B------:R-:W-:-:S07]  /*07b0*/  IMAD.MOV.U32 R21, RZ, RZ, R13 ;  /* 0x000000ffff157224 */ /* 0x000fce00078e000d */
[----:B------:R-:W-:Y:S05]  /*07c0*/  CALL.REL.NOINC `($__internal_1_$__cuda_sm20_dsqrt_rn_f64_mediumpath_v1) ;  /* 0x0000000800487944 */ /* 0x000fea0003c00000 */
[----:B------:R-:W-:Y:S02]  /*07d0*/  IMAD.MOV.U32 R16, RZ, RZ, R12 ;  /* 0x000000ffff107224 */ /* 0x000fe400078e000c */
[----:B------:R-:W-:-:S07]  /*07e0*/  IMAD.MOV.U32 R17, RZ, RZ, R13 ;  /* 0x000000ffff117224 */ /* 0x000fce00078e000d */
.L_x_8:
[----:B------:R-:W-:Y:S05]  /*07f0*/  BSYNC.RECONVERGENT B0 ;  /* 0x0000000000007941 */ /* 0x000fea0003800200 */
.L_x_7:
[----:B------:R-:W0:Y:S01]  /*0800*/  MUFU.RCP64H R7, R17 ;  /* 0x0000001100077308 */ /* 0x000e220000001800 */
[----:B------:R-:W-:Y:S01]  /*0810*/  MOV R6, 0x1 ;  /* 0x0000000100067802 */ /* 0x000fe20000000f00 */
[----:B------:R-:W1:Y:S01]  /*0820*/  LDC.64 R14, c[0x0][0x398] ;  /* 0x0000e600ff0e7b82 */ /* 0x000e620000000a00 */
[----:B------:R-:W-:Y:S01]  /*0830*/  FSETP.GEU.AND P1, PT, |R9|, 6.5827683646048100446e-37, PT ;  /* 0x036000000900780b */ /* 0x000fe20003f2e200 */
[----:B------:R-:W-:Y:S06]  /*0840*/  BSSY.RECONVERGENT B0, `(.L_x_9) ;  /* 0x000001c000007945 */ /* 0x000fec0003800200 */
[----:B------:R-:W2:Y:S01]  /*0850*/  LDC.64 R24, c[0x0][0x3a0] ;  /* 0x0000e800ff187b82 */ /* 0x000ea20000000a00 */
[----:B0-----:R-:W-:-:S08]  /*0860*/  DFMA R10, R6, -R16, 1 ;  /* 0x3ff00000060a742b */ /* 0x001fd00000000810 */
[----:B------:R-:W-:-:S08]  /*0870*/  DFMA R10, R10, R10, R10 ;  /* 0x0000000a0a0a722b */ /* 0x000fd0000000000a */
[----:B------:R-:W-:Y:S01]  /*0880*/  DFMA R10, R6, R10, R6 ;  /* 0x0000000a060a722b */ /* 0x000fe20000000006 */
[----:B------:R-:W0:Y:S07]  /*0890*/  LDC.64 R6, c[0x0][0x3a8] ;  /* 0x0000ea00ff067b82 */ /* 0x000e2e0000000a00 */
[----:B------:R-:W-:-:S08]  /*08a0*/  DFMA R12, R10, -R16, 1 ;  /* 0x3ff000000a0c742b */ /* 0x000fd00000000810 */
[----:B------:R-:W-:Y:S01]  /*08b0*/  DFMA R18, R10, R12, R10 ;  /* 0x0000000c0a12722b */ /* 0x000fe2000000000a */
[----:B-1----:R-:W-:-:S04]  /*08c0*/  IMAD.WIDE R10, R0, 0x8, R14 ;  /* 0x00000008000a7825 */ /* 0x002fc800078e020e */
[C---:B--2---:R-:W-:Y:S01]  /*08d0*/  IMAD.WIDE R12, R0.reuse, 0x8, R24 ;  /* 0x00000008000c7825 */ /* 0x044fe200078e0218 */
[----:B------:R1:W-:Y:S02]  /*08e0*/  STG.E.64 desc[UR4][R10.64], R2 ;  /* 0x000000020a007986 */ /* 0x0003e4000c101b04 */
[----:B------:R-:W-:Y:S01]  /*08f0*/  DMUL R20, R18, R8 ;  /* 0x0000000812147228 */ /* 0x000fe20000000000 */
[----:B0-----:R-:W-:Y:S01]  /*0900*/  IMAD.WIDE R14, R0, 0x8, R6 ;  /* 0x00000008000e7825 */ /* 0x001fe200078e0206 */
[----:B------:R1:W-:Y:S04]  /*0910*/  STG.E.64 desc[UR4][R12.64], R4 ;  /* 0x000000040c007986 */ /* 0x0003e8000c101b04 */
[----:B------:R1:W-:Y:S02]  /*0920*/  STG.E.64 desc[UR4][R14.64], R8 ;  /* 0x000000080e007986 */ /* 0x0003e4000c101b04 */
[----:B------:R-:W-:-:S08]  /*0930*/  DFMA R22, R20, -R16, R8 ;  /* 0x800000101416722b */ /* 0x000fd00000000008 */
[----:B------:R-:W-:-:S10]  /*0940*/  DFMA R6, R18, R22, R20 ;  /* 0x000000161206722b */ /* 0x000fd40000000014 */
[----:B------:R-:W-:-:S05]  /*0950*/  FFMA R18, RZ, R17, R7 ;  /* 0x00000011ff127223 */ /* 0x000fca0000000007 */
[----:B------:R-:W-:-:S13]  /*0960*/  FSETP.GT.AND P0, PT, |R18|, 1.469367938527859385e-39, PT ;  /* 0x001000001200780b */ /* 0x000fda0003f04200 */
[----:B-1----:R-:W-:Y:S05]  /*0970*/  @P0 BRA P1, `(.L_x_10) ;  /* 0x0000000000200947 */ /* 0x002fea0000800000 */
        /* <DEDUP_REMOVED lines=8> */
.L_x_10:
[----:B------:R-:W-:Y:S05]  /*0a00*/  BSYNC.RECONVERGENT B0 ;  /* 0x0000000000007941 */ /* 0x000fea0003800200 */
.L_x_9:
[----:B------:R-:W0:Y:S02]  /*0a10*/  LDC.64 R2, c[0x0][0x3b0] ;  /* 0x0000ec00ff027b82 */ /* 0x000e240000000a00 */
[----:B0-----:R-:W-:-:S05]  /*0a20*/  IMAD.WIDE R2, R0, 0x8, R2 ;  /* 0x0000000800027825 */ /* 0x001fca00078e0202 */
[----:B------:R-:W-:Y:S01]  /*0a30*/  STG.E.64 desc[UR4][R2.64], R6 ;  /* 0x0000000602007986 */ /* 0x000fe2000c101b04 */
[----:B------:R-:W-:Y:S05]  /*0a40*/  EXIT ;  /* 0x000000000000794d */ /* 0x000fea0003800000 */
.L_x_0:
[----:B------:R-:W0:Y:S08]  /*0a50*/  LDC.64 R2, c[0x0][0x398] ;  /* 0x0000e600ff027b82 */ /* 0x000e300000000a00 */
[----:B------:R-:W1:Y:S08]  /*0a60*/  LDC.64 R4, c[0x0][0x3a0] ;  /* 0x0000e800ff047b82 */ /* 0x000e700000000a00 */
[----:B------:R-:W2:Y:S08]  /*0a70*/  LDC.64 R6, c[0x0][0x3a8] ;  /* 0x0000ea00ff067b82 */ /* 0x000eb00000000a00 */
[----:B------:R-:W3:Y:S01]  /*0a80*/  LDC.64 R8, c[0x0][0x3b0] ;  /* 0x0000ec00ff087b82 */ /* 0x000ee20000000a00 */
[----:B0-----:R-:W-:-:S05]  /*0a90*/  IMAD.WIDE R2, R0, 0x8, R2 ;  /* 0x0000000800027825 */ /* 0x001fca00078e0202 */
[----:B------:R-:W-:Y:S01]  /*0aa0*/  STG.E.64 desc[UR4][R2.64], RZ ;  /* 0x000000ff02007986 */ /* 0x000fe2000c101b04 */
[----:B-1----:R-:W-:-:S05]  /*0ab0*/  IMAD.WIDE R4, R0, 0x8, R4 ;  /* 0x0000000800047825 */ /* 0x002fca00078e0204 */
[----:B------:R-:W-:Y:S01]  /*0ac0*/  STG.E.64 desc[UR4][R4.64], RZ ;  /* 0x000000ff04007986 */ /* 0x000fe2000c101b04 */
[----:B--2---:R-:W-:-:S05]  /*0ad0*/  IMAD.WIDE R6, R0, 0x8, R6 ;  /* 0x0000000800067825 */ /* 0x004fca00078e0206 */
[----:B------:R-:W-:Y:S01]  /*0ae0*/  STG.E.64 desc[UR4][R6.64], RZ ;  /* 0x000000ff06007986 */ /* 0x000fe2000c101b04 */
[----:B---3--:R-:W-:-:S05]  /*0af0*/  IMAD.WIDE R8, R0, 0x8, R8 ;  /* 0x0000000800087825 */ /* 0x008fca00078e0208 */
[----:B------:R-:W-:Y:S01]  /*0b00*/  STG.E.64 desc[UR4][R8.64], RZ ;  /* 0x000000ff08007986 */ /* 0x000fe2000c101b04 */
[----:B------:R-:W-:Y:S05]  /*0b10*/  EXIT ;  /* 0x000000000000794d */ /* 0x000fea0003800000 */
        .weak           $__internal_0_$__cuda_sm20_div_rn_f64_full
        .type           $__internal_0_$__cuda_sm20_div_rn_f64_full,@function
        .size           $__internal_0_$__cuda_sm20_div_rn_f64_full,($__internal_1_$__cuda_sm20_dsqrt_rn_f64_mediumpath_v1 - $__internal_0_$__cuda_sm20_div_rn_f64_full)
$__internal_0_$__cuda_sm20_div_rn_f64_full:
[C---:B------:R-:W-:Y:S01]  /*0b20*/  FSETP.GEU.AND P0, PT, |R11|.reuse, 1.469367938527859385e-39, PT ;  /* 0x001000000b00780b */ /* 0x040fe20003f0e200 */
[----:B------:R-:W-:Y:S01]  /*0b30*/  BSSY.RECONVERGENT B1, `(.L_x_11) ;  /* 0x0000057000017945 */ /* 0x000fe20003800200 */
[----:B------:R-:W-:Y:S02]  /*0b40*/  LOP3.LUT R8, R11, 0x800fffff, RZ, 0xc0, !PT ;  /* 0x800fffff0b087812 */ /* 0x000fe400078ec0ff */
[C---:B------:R-:W-:Y:S02]  /*0b50*/  FSETP.GEU.AND P2, PT, |R13|.reuse, 1.469367938527859385e-39, PT ;  /* 0x001000000d00780b */ /* 0x040fe40003f4e200 */
[----:B------:R-:W-:Y:S01]  /*0b60*/  LOP3.LUT R9, R8, 0x3ff00000, RZ, 0xfc, !PT ;  /* 0x3ff0000008097812 */ /* 0x000fe200078efcff */
[----:B------:R-:W-:Y:S01]  /*0b70*/  IMAD.MOV.U32 R8, RZ, RZ, R10 ;  /* 0x000000ffff087224 */ /* 0x000fe200078e000a */
[----:B------:R-:W-:Y:S02]  /*0b80*/  MOV R18, 0x1 ;  /* 0x0000000100127802 */ /* 0x000fe40000000f00 */
[----:B------:R-:W-:-:S02]  /*0b90*/  LOP3.LUT R16, R13, 0x7ff00000, RZ, 0xc0, !PT ;  /* 0x7ff000000d107812 */ /* 0x000fc400078ec0ff */
[C---:B------:R-:W-:Y:S01]  /*0ba0*/  LOP3.LUT R17, R11.reuse, 0x7ff00000, RZ, 0xc0, !PT ;  /* 0x7ff000000b117812 */ /* 0x040fe200078ec0ff */
[----:B------:R-:W-:Y:S01]  /*0bb0*/  @!P0 DMUL R8, R10, 8.98846567431157953865e+307 ;  /* 0x7fe000000a088828 */ /* 0x000fe20000000000 */
[----:B------:R-:W-:Y:S02]  /*0bc0*/  MOV R24, R16 ;  /* 0x0000001000187202 */ /* 0x000fe40000000f00 */
[C---:B------:R-:W-:Y:S01]  /*0bd0*/  ISETP.GE.U32.AND P1, PT, R16.reuse, R17, PT ;  /* 0x000000111000720c */ /* 0x040fe20003f26070 */
[----:B------:R-:W-:Y:S01]  /*0be0*/  IMAD.MOV.U32 R25, RZ, RZ, R17 ;  /* 0x000000ffff197224 */ /* 0x000fe200078e0011 */
[----:B------:R-:W-:Y:S01]  /*0bf0*/  @!P2 LOP3.LUT R15, R11, 0x7ff00000, RZ, 0xc0, !PT ;  /* 0x7ff000000b0fa812 */ /* 0x000fe200078ec0ff */
[----:B------:R-:W0:Y:S03]  /*0c00*/  MUFU.RCP64H R19, R9 ;  /* 0x0000000900137308 */ /* 0x000e260000001800 */
[----:B------:R-:W-:Y:S01]  /*0c10*/  @!P2 ISETP.GE.U32.AND P3, PT, R16, R15, PT ;  /* 0x0000000f1000a20c */ /* 0x000fe20003f66070 */
[----:B------:R-:W-:Y:S01]  /*0c20*/  IMAD.MOV.U32 R15, RZ, RZ, 0x1ca00000 ;  /* 0x1ca00000ff0f7424 */ /* 0x000fe200078e00ff */
[----:B------:R-:W-:-:S04]  /*0c30*/  @!P0 LOP3.LUT R25, R9, 0x7ff00000, RZ, 0xc0, !PT ;  /* 0x7ff0000009198812 */ /* 0x000fc800078ec0ff */
[----:B------:R-:W-:-:S04]  /*0c40*/  @!P2 SEL R21, R15, 0x63400000, !P3 ;  /* 0x634000000f15a807 */ /* 0x000fc80005800000 */
[----:B------:R-:W-:Y:S01]  /*0c50*/  @!P2 LOP3.LUT R22, R21, 0x80000000, R13, 0xf8, !PT ;  /* 0x800000001516a812 */ /* 0x000fe200078ef80d */
[----:B0-----:R-:W-:-:S03]  /*0c60*/  DFMA R4, R18, -R8, 1 ;  /* 0x3ff000001204742b */ /* 0x001fc60000000808 */
[----:B------:R-:W-:Y:S01]  /*0c70*/  @!P2 LOP3.LUT R23, R22, 0x100000, RZ, 0xfc, !PT ;  /* 0x001000001617a812 */ /* 0x000fe200078efcff */
[----:B------:R-:W-:-:S04]  /*0c80*/  @!P2 IMAD.MOV.U32 R22, RZ, RZ, RZ ;  /* 0x000000ffff16a224 */ /* 0x000fc800078e00ff */
[----:B------:R-:W-:-:S08]  /*0c90*/  DFMA R4, R4, R4, R4 ;  /* 0x000000040404722b */ /* 0x000fd00000000004 */
[----:B------:R-:W-:Y:S01]  /*0ca0*/  DFMA R18, R18, R4, R18 ;  /* 0x000000041212722b */ /* 0x000fe20000000012 */
[----:B------:R-:W-:Y:S01]  /*0cb0*/  SEL R5, R15, 0x63400000, !P1 ;  /* 0x634000000f057807 */ /* 0x000fe20004800000 */
[----:B------:R-:W-:-:S03]  /*0cc0*/  IMAD.MOV.U32 R4, RZ, RZ, R12 ;  /* 0x000000ffff047224 */ /* 0x000fc600078e000c */
[----:B------:R-:W-:-:S03]  /*0cd0*/  LOP3.LUT R5, R5, 0x800fffff, R13, 0xf8, !PT ;  /* 0x800fffff05057812 */ /* 0x000fc600078ef80d */
[----:B------:R-:W-:-:S03]  /*0ce0*/  DFMA R20, R18, -R8, 1 ;  /* 0x3ff000001214742b */ /* 0x000fc60000000808 */
[----:B------:R-:W-:-:S05]  /*0cf0*/  @!P2 DFMA R4, R4, 2, -R22 ;  /* 0x400000000404a82b */ /* 0x000fca0000000816 */
[----:B------:R-:W-:-:S05]  /*0d00*/  DFMA R18, R18, R20, R18 ;  /* 0x000000141212722b */ /* 0x000fca0000000012 */
[----:B------:R-:W-:-:S03]  /*0d10*/  @!P2 LOP3.LUT R24, R5, 0x7ff00000, RZ, 0xc0, !PT ;  /* 0x7ff000000518a812 */ /* 0x000fc600078ec0ff */
[----:B------:R-:W-:Y:S02]  /*0d20*/  DMUL R20, R18, R4 ;  /* 0x0000000412147228 */ /* 0x000fe40000000000 */
[----:B------:R-:W-:-:S05]  /*0d30*/  VIADD R17, R24, 0xffffffff ;  /* 0xffffffff18117836 */ /* 0x000fca0000000000 */
[----:B------:R-:W-:Y:S01]  /*0d40*/  ISETP.GT.U32.AND P0, PT, R17, 0x7feffffe, PT ;  /* 0x7feffffe1100780c */ /* 0x000fe20003f04070 */
[----:B------:R-:W-:Y:S01]  /*0d50*/  VIADD R17, R25, 0xffffffff ;  /* 0xffffffff19117836 */ /* 0x000fe20000000000 */
[----:B------:R-:W-:-:S04]  /*0d60*/  DFMA R22, R20, -R8, R4 ;  /* 0x800000081416722b */ /* 0x000fc80000000004 */
[----:B------:R-:W-:-:S04]  /*0d70*/  ISETP.GT.U32.OR P0, PT, R17, 0x7feffffe, P0 ;  /* 0x7feffffe1100780c */ /* 0x000fc80000704470 */
[----:B------:R-:W-:-:S09]  /*0d80*/  DFMA R18, R18, R22, R20 ;  /* 0x000000161212722b */ /* 0x000fd20000000014 */
[----:B------:R-:W-:Y:S05]  /*0d90*/  @P0 BRA `(.L_x_12) ;  /* 0x00000000006c0947 */ /* 0x000fea0003800000 */
[----:B------:R-:W-:Y:S01]  /*0da0*/  LOP3.LUT R13, R11, 0x7ff00000, RZ, 0xc0, !PT ;  /* 0x7ff000000b0d7812 */ /* 0x000fe200078ec0ff */
[----:B------:R-:W-:-:S03]  /*0db0*/  IMAD.MOV.U32 R20, RZ, RZ, RZ ;  /* 0x000000ffff147224 */ /* 0x000fc600078e00ff */
[CC--:B------:R-:W-:Y:S02]  /*0dc0*/  VIADDMNMX R12, R16.reuse, -R13.reuse, 0xb9600000, !PT ;  /* 0xb9600000100c7446 */ /* 0x0c0fe4000780090d */
[----:B------:R-:W-:Y:S02]  /*0dd0*/  ISETP.GE.U32.AND P0, PT, R16, R13, PT ;  /* 0x0000000d1000720c */ /* 0x000fe40003f06070 */
[----:B------:R-:W-:Y:S02]  /*0de0*/  VIMNMX R12, PT, PT, R12, 0x46a00000, PT ;  /* 0x46a000000c0c7848 */ /* 0x000fe40003fe0100 */
[----:B------:R-:W-:-:S04]  /*0df0*/  SEL R15, R15, 0x63400000, !P0 ;  /* 0x634000000f0f7807 */ /* 0x000fc80004000000 */
[----:B------:R-:W-:-:S05]  /*0e00*/  IADD3 R12, PT, PT, -R15, R12, RZ ;  /* 0x0000000c0f0c7210 */ /* 0x000fca0007ffe1ff */
[----:B------:R-:W-:-:S06]  /*0e10*/  VIADD R21, R12, 0x7fe00000 ;  /* 0x7fe000000c157836 */ /* 0x000fcc0000000000 */
[----:B------:R-:W-:-:S10]  /*0e20*/  DMUL R16, R18, R20 ;  /* 0x0000001412107228 */ /* 0x000fd40000000000 */
[----:B------:R-:W-:-:S13]  /*0e30*/  FSETP.GTU.AND P0, PT, |R17|, 1.469367938527859385e-39, PT ;  /* 0x001000001100780b */ /* 0x000fda0003f0c200 */
[----:B------:R-:W-:Y:S05]  /*0e40*/  @P0 BRA `(.L_x_13) ;  /* 0x0000000000940947 */ /* 0x000fea0003800000 */
[----:B------:R-:W-:Y:S01]  /*0e50*/  DFMA R4, R18, -R8, R4 ;  /* 0x800000081204722b */ /* 0x000fe20000000004 */
[----:B------:R-:W-:-:S09]  /*0e60*/  IMAD.MOV.U32 R20, RZ, RZ, RZ ;  /* 0x000000ffff147224 */ /* 0x000fd200078e00ff */
[C---:B------:R-:W-:Y:S02]  /*0e70*/  FSETP.NEU.AND P0, PT, R5.reuse, RZ, PT ;  /* 0x000000ff0500720b */ /* 0x040fe40003f0d000 */
[----:B------:R-:W-:-:S04]  /*0e80*/  LOP3.LUT R11, R5, 0x80000000, R11, 0x48, !PT ;  /* 0x80000000050b7812 */ /* 0x000fc800078e480b */
[----:B------:R-:W-:-:S07]  /*0e90*/  LOP3.LUT R21, R11, R21, RZ, 0xfc, !PT ;  /* 0x000000150b157212 */ /* 0x000fce00078efcff */
[----:B------:R-:W-:Y:S05]  /*0ea0*/  @!P0 BRA `(.L_x_13) ;  /* 0x00000000007c8947 */ /* 0x000fea0003800000 */
[----:B------:R-:W-:Y:S01]  /*0eb0*/  IADD3 R5, PT, PT, -R12, RZ, RZ ;  /* 0x000000ff0c057210 */ /* 0x000fe20007ffe1ff */
[----:B------:R-:W-:-:S06]  /*0ec0*/  IMAD.MOV.U32 R4, RZ, RZ, RZ ;  /* 0x000000ffff047224 */ /* 0x000fcc00078e00ff */
[----:B------:R-:W-:Y:S02]  /*0ed0*/  DFMA R4, R16, -R4, R18 ;  /* 0x800000041004722b */ /* 0x000fe40000000012 */
[----:B------:R-:W-:-:S04]  /*0ee0*/  DMUL.RP R18, R18, R20 ;  /* 0x0000001412127228 */ /* 0x000fc80000008000 */
[----:B------:R-:W-:-:S04]  /*0ef0*/  IADD3 R4, PT, PT, -R12, -0x43300000, RZ ;  /* 0xbcd000000c047810 */ /* 0x000fc80007ffe1ff */
[----:B------:R-:W-:Y:S02]  /*0f00*/  FSETP.NEU.AND P0, PT, |R5|, R4, PT ;  /* 0x000000040500720b */ /* 0x000fe40003f0d200 */
[----:B------:R-:W-:Y:S02]  /*0f10*/  LOP3.LUT R11, R19, R11, RZ, 0x3c, !PT ;  /* 0x0000000b130b7212 */ /* 0x000fe400078e3cff */
[----:B------:R-:W-:Y:S02]  /*0f20*/  FSEL R16, R18, R16, !P0 ;  /* 0x0000001012107208 */ /* 0x000fe40004000000 */
[----:B------:R-:W-:Y:S01]  /*0f30*/  FSEL R17, R11, R17, !P0 ;  /* 0x000000110b117208 */ /* 0x000fe20004000000 */
[----:B------:R-:W-:Y:S06]  /*0f40*/  BRA `(.L_x_13) ;  /* 0x0000000000547947 */ /* 0x000fec0003800000 */
.L_x_12:
[----:B------:R-:W-:-:S14]  /*0f50*/  DSETP.NAN.AND P0, PT, R12, R12, PT ;  /* 0x0000000c0c00722a */ /* 0x000fdc0003f08000 */
[----:B------:R-:W-:Y:S05]  /*0f60*/  @P0 BRA `(.L_x_14) ;  /* 0x0000000000440947 */ /* 0x000fea0003800000 */
[----:B------:R-:W-:-:S14]  /*0f70*/  DSETP.NAN.AND P0, PT, R10, R10, PT ;  /* 0x0000000a0a00722a */ /* 0x000fdc0003f08000 */
[----:B------:R-:W-:Y:S05]  /*0f80*/  @P0 BRA `(.L_x_15) ;  /* 0x0000000000300947 */ /* 0x000fea0003800000 */
[----:B------:R-:W-:Y:S01]  /*0f90*/  ISETP.NE.AND P0, PT, R24, R25, PT ;  /* 0x000000191800720c */ /* 0x000fe20003f05270 */
[----:B------:R-:W-:Y:S02]  /*0fa0*/  IMAD.MOV.U32 R16, RZ, RZ, 0x0 ;  /* 0x00000000ff107424 */ /* 0x000fe400078e00ff */
[----:B------:R-:W-:-:S10]  /*0fb0*/  IMAD.MOV.U32 R17, RZ, RZ, -0x80000 ;  /* 0xfff80000ff117424 */ /* 0x000fd400078e00ff */
[----:B------:R-:W-:Y:S05]  /*0fc0*/  @!P0 BRA `(.L_x_13) ;  /* 0x0000000000348947 */ /* 0x000fea0003800000 */
[----:B------:R-:W-:Y:S02]  /*0fd0*/  ISETP.NE.AND P0, PT, R24, 0x7ff00000, PT ;  /* 0x7ff000001800780c */ /* 0x000fe40003f05270 */
[----:B------:R-:W-:Y:S02]  /*0fe0*/  LOP3.LUT R17, R13, 0x80000000, R11, 0x48, !PT ;  /* 0x800000000d117812 */ /* 0x000fe400078e480b */
[----:B------:R-:W-:-:S13]  /*0ff0*/  ISETP.EQ.OR P0, PT, R25, RZ, !P0 ;  /* 0x000000ff1900720c */ /* 0x000fda0004702670 */
[----:B------:R-:W-:Y:S02]  /*1000*/  @P0 LOP3.LUT R4, R17, 0x7ff00000, RZ, 0xfc, !PT ;  /* 0x7ff0000011040812 */ /* 0x000fe400078efcff */
[----:B------:R-:W-:Y:S01]  /*1010*/  @!P0 MOV R16, RZ ;  /* 0x000000ff00108202 */ /* 0x000fe20000000f00 */
[----:B------:R-:W-:Y:S02]  /*1020*/  @P0 IMAD.MOV.U32 R16, RZ, RZ, RZ ;  /* 0x000000ffff100224 */ /* 0x000fe400078e00ff */
[----:B------:R-:W-:Y:S01]  /*1030*/  @P0 IMAD.MOV.U32 R17, RZ, RZ, R4 ;  /* 0x000000ffff110224 */ /* 0x000fe200078e0004 */
[----:B------:R-:W-:Y:S06]  /*1040*/  BRA `(.L_x_13) ;  /* 0x0000000000147947 */ /* 0x000fec0003800000 */
.L_x_15:
[----:B------:R-:W-:Y:S01]  /*1050*/  LOP3.LUT R17, R11, 0x80000, RZ, 0xfc, !PT ;  /* 0x000800000b117812 */ /* 0x000fe200078efcff */
[----:B------:R-:W-:Y:S01]  /*1060*/  IMAD.MOV.U32 R16, RZ, RZ, R10 ;  /* 0x000000ffff107224 */ /* 0x000fe200078e000a */
[----:B------:R-:W-:Y:S06]  /*1070*/  BRA `(.L_x_13) ;  /* 0x0000000000087947 */ /* 0x000fec0003800000 */
.L_x_14:
[----:B------:R-:W-:Y:S02]  /*1080*/  LOP3.LUT R17, R13, 0x80000, RZ, 0xfc, !PT ;  /* 0x000800000d117812 */ /* 0x000fe400078efcff */
[----:B------:R-:W-:-:S07]  /*1090*/  MOV R16, R12 ;  /* 0x0000000c00107202 */ /* 0x000fce0000000f00 */
.L_x_13:
[----:B------:R-:W-:Y:S05]  /*10a0*/  BSYNC.RECONVERGENT B1 ;  /* 0x0000000000017941 */ /* 0x000fea0003800200 */
.L_x_11:
[----:B------:R-:W-:Y:S02]  /*10b0*/  IMAD.MOV.U32 R15, RZ, RZ, 0x0 ;  /* 0x00000000ff0f7424 */ /* 0x000fe400078e00ff */
[----:B------:R-:W-:Y:S02]  /*10c0*/  IMAD.MOV.U32 R4, RZ, RZ, R16 ;  /* 0x000000ffff047224 */ /* 0x000fe400078e0010 */
[----:B------:R-:W-:Y:S01]  /*10d0*/  IMAD.MOV.U32 R5, RZ, RZ, R17 ;  /* 0x000000ffff057224 */ /* 0x000fe200078e0011 */
[----:B------:R-:W-:Y:S06]  /*10e0*/  RET.REL.NODEC R14 `(_Z14derived_kernelPdS_S_S_S_S_S_ddi) ;  /* 0xffffffec0ec47950 */ /* 0x000fec0003c3ffff */
        .weak           $__internal_1_$__cuda_sm20_dsqrt_rn_f64_mediumpath_v1
        .type           $__internal_1_$__cuda_sm20_dsqrt_rn_f64_mediumpath_v1,@function
        .size           $__internal_1_$__cuda_sm20_dsqrt_rn_f64_mediumpath_v1,(.L_x_50 - $__internal_1_$__cuda_sm20_dsqrt_rn_f64_mediumpath_v1)
$__internal_1_$__cuda_sm20_dsqrt_rn_f64_mediumpath_v1:
[----:B------:R-:W-:Y:S01]  /*10f0*/  ISETP.GE.U32.AND P0, PT, R20, -0x3400000, PT ;  /* 0xfcc000001400780c */ /* 0x000fe20003f06070 */
[----:B------:R-:W-:Y:S01]  /*1100*/  BSSY.RECONVERGENT B1, `(.L_x_16) ;  /* 0x0000026000017945 */ /* 0x000fe20003800200 */
[----:B------:R-:W-:Y:S01]  /*1110*/  MOV R15, R11 ;  /* 0x0000000b000f7202 */ /* 0x000fe20000000f00 */
[----:B------:R-:W-:Y:S02]  /*1120*/  IMAD.MOV.U32 R20, RZ, RZ, R16 ;  /* 0x000000ffff147224 */ /* 0x000fe400078e0010 */
[----:B------:R-:W-:-:S08]  /*1130*/  IMAD.MOV.U32 R13, RZ, RZ, R17 ;  /* 0x000000ffff0d7224 */ /* 0x000fd000078e0011 */
[----:B------:R-:W-:Y:S05]  /*1140*/  @!P0 BRA `(.L_x_17) ;  /* 0x0000000000208947 */ /* 0x000fea0003800000 */
[----:B------:R-:W-:-:S10]  /*1150*/  DFMA.RM R12, R18, R20, R12 ;  /* 0x00000014120c722b */ /* 0x000fd4000000400c */
[----:B------:R-:W-:-:S05]  /*1160*/  IADD3 R16, P0, PT, R12, 0x1, RZ ;  /* 0x000000010c107810 */ /* 0x000fca0007f1e0ff */
[----:B------:R-:W-:-:S06]  /*1170*/  IMAD.X R17, RZ, RZ, R13, P0 ;  /* 0x000000ffff117224 */ /* 0x000fcc00000e060d */
[----:B------:R-:W-:-:S08]  /*1180*/  DFMA.RP R14, -R12, R16, R14 ;  /* 0x000000100c0e722b */ /* 0x000fd0000000810e */
[----:B------:R-:W-:-:S06]  /*1190*/  DSETP.GT.AND P0, PT, R14, RZ, PT ;  /* 0x000000ff0e00722a */ /* 0x000fcc0003f04000 */
[----:B------:R-:W-:Y:S02]  /*11a0*/  FSEL R12, R16, R12, P0 ;  /* 0x0000000c100c7208 */ /* 0x000fe40000000000 */
[----:B------:R-:W-:Y:S01]  /*11b0*/  FSEL R13, R17, R13, P0 ;  /* 0x0000000d110d7208 */ /* 0x000fe20000000000 */
[----:B------:R-:W-:Y:S06]  /*11c0*/  BRA `(.L_x_18) ;  /* 0x0000000000647947 */ /* 0x000fec0003800000 */
.L_x_17:
[----:B------:R-:W-:-:S14]  /*11d0*/  DSETP.NE.AND P0, PT, R14, RZ, PT ;  /* 0x000000ff0e00722a */ /* 0x000fdc0003f05000 */
[----:B------:R-:W-:Y:S05]  /*11e0*/  @!P0 BRA `(.L_x_19) ;  /* 0x0000000000588947 */ /* 0x000fea0003800000 */
[----:B------:R-:W-:-:S13]  /*11f0*/  ISETP.GE.AND P0, PT, R15, RZ, PT ;  /* 0x000000ff0f00720c */ /* 0x000fda0003f06270 */
[----:B------:R-:W-:Y:S01]  /*1200*/  @!P0 MOV R12, 0x0 ;  /* 0x00000000000c8802 */ /* 0x000fe20000000f00 */
[----:B------:R-:W-:Y:S01]  /*1210*/  @!P0 IMAD.MOV.U32 R13, RZ, RZ, -0x80000 ;  /* 0xfff80000ff0d8424 */ /* 0x000fe200078e00ff */
[----:B------:R-:W-:Y:S06]  /*1220*/  @!P0 BRA `(.L_x_18) ;  /* 0x00000000004c8947 */ /* 0x000fec0003800000 */
[----:B------:R-:W-:-:S13]  /*1230*/  ISETP.GT.AND P0, PT, R15, 0x7fefffff, PT ;  /* 0x7fefffff0f00780c */ /* 0x000fda0003f04270 */
[----:B------:R-:W-:Y:S05]  /*1240*/  @P0 BRA `(.L_x_19) ;  /* 0x0000000000400947 */ /* 0x000fea0003800000 */
[----:B------:R-:W-:Y:S01]  /*1250*/  DMUL R14, R14, 8.11296384146066816958e+31 ;  /* 0x469000000e0e7828 */ /* 0x000fe20000000000 */
[----:B------:R-:W-:Y:S01]  /*1260*/  IMAD.MOV.U32 R12, RZ, RZ, RZ ;  /* 0x000000ffff0c7224 */ /* 0x000fe200078e00ff */
[----:B------:R-:W-:Y:S01]  /*1270*/  MOV R18, 0x0 ;  /* 0x0000000000127802 */ /* 0x000fe20000000f00 */
[----:B------:R-:W-:-:S03]  /*1280*/  IMAD.MOV.U32 R19, RZ, RZ, 0x3fd80000 ;  /* 0x3fd80000ff137424 */ /* 0x000fc600078e00ff */
[----:B------:R-:W0:Y:S02]  /*1290*/  MUFU.RSQ64H R13, R15 ;  /* 0x0000000f000d7308 */ /* 0x000e240000001c00 */
[----:B0-----:R-:W-:-:S08]  /*12a0*/  DMUL R16, R12, R12 ;  /* 0x0000000c0c107228 */ /* 0x001fd00000000000 */
[----:B------:R-:W-:-:S08]  /*12b0*/  DFMA R16, R14, -R16, 1 ;  /* 0x3ff000000e10742b */ /* 0x000fd00000000810 */
[----:B------:R-:W-:Y:S02]  /*12c0*/  DFMA R18, R16, R18, 0.5 ;  /* 0x3fe000001012742b */ /* 0x000fe40000000012 */
[----:B------:R-:W-:-:S08]  /*12d0*/  DMUL R16, R12, R16 ;  /* 0x000000100c107228 */ /* 0x000fd00000000000 */
[----:B------:R-:W-:-:S08]  /*12e0*/  DFMA R16, R18, R16, R12 ;  /* 0x000000101210722b */ /* 0x000fd0000000000c */
[----:B------:R-:W-:Y:S02]  /*12f0*/  DMUL R12, R14, R16 ;  /* 0x000000100e0c7228 */ /* 0x000fe40000000000 */
[----:B------:R-:W-:-:S06]  /*1300*/  VIADD R17, R17, 0xfff00000 ;  /* 0xfff0000011117836 */ /* 0x000fcc0000000000 */
[----:B------:R-:W-:-:S08]  /*1310*/  DFMA R18, R12, -R12, R14 ;  /* 0x8000000c0c12722b */ /* 0x000fd0000000000e */
[----:B------:R-:W-:-:S10]  /*1320*/  DFMA R12, R16, R18, R12 ;  /* 0x00000012100c722b */ /* 0x000fd4000000000c */
[----:B------:R-:W-:Y:S01]  /*1330*/  IADD3 R13, PT, PT, R13, -0x3500000, RZ ;  /* 0xfcb000000d0d7810 */ /* 0x000fe20007ffe0ff */
[----:B------:R-:W-:Y:S06]  /*1340*/  BRA `(.L_x_18) ;  /* 0x0000000000047947 */ /* 0x000fec0003800000 */
.L_x_19:
[----:B------:R-:W-:-:S11]  /*1350*/  DADD R12, R14, R14 ;  /* 0x000000000e0c7229 */ /* 0x000fd6000000000e */
.L_x_18:
[----:B------:R-:W-:Y:S05]  /*1360*/  BSYNC.RECONVERGENT B1 ;  /* 0x0000000000017941 */ /* 0x000fea0003800200 */
.L_x_16:
[----:B------:R-:W-:-:S04]  /*1370*/  IMAD.MOV.U32 R11, RZ, RZ, 0x0 ;  /* 0x00000000ff0b7424 */ /* 0x000fc800078e00ff */
[----:B------:R-:W-:Y:S05]  /*1380*/  RET.REL.NODEC R10 `(_Z14derived_kernelPdS_S_S_S_S_S_ddi) ;  /* 0xffffffec0a1c7950 */ /* 0x000fea0003c3ffff */
.L_x_20:
[----:B------:R-:W-:-:S00]  /*1390*/  BRA `(.L_x_20) ;  /* 0xfffffffc00fc7947 */ /* 0x000fc0000383ffff */
[----:B------:R-:W-:-:S00]  /*13a0*/  NOP ;  /* 0x0000000000007918 */ /* 0x000fc00000000000 */
        /* <DEDUP_REMOVED lines=13> */
.L_x_50:


//--------------------- .text._Z13update_kernelPdS_S_S_S_S_di --------------------------
	.section	.text._Z13update_kernelPdS_S_S_S_S_di,"ax",@progbits
	.align	128
        .global         _Z13update_kernelPdS_S_S_S_S_di
        .type           _Z13update_kernelPdS_S_S_S_S_di,@function
        .size           _Z13update_kernelPdS_S_S_S_S_di,(.L_x_54 - _Z13update_kernelPdS_S_S_S_S_di)
        .other          _Z13update_kernelPdS_S_S_S_S_di,@"STO_CUDA_ENTRY STV_DEFAULT"
_Z13update_kernelPdS_S_S_S_S_di:
.text._Z13update_kernelPdS_S_S_S_S_di:
        /* <DEDUP_REMOVED lines=10> */
[----:B------:R-:W2:Y:S06]  /*00a0*/  LDCU.64 UR6, c[0x0][0x3b0] ;  /* 0x00007600ff0677ac */ /* 0x000eac0008000a00 */
[----:B------:R-:W3:Y:S08]  /*00b0*/  LDC.64 R4, c[0x0][0x380] ;  /* 0x0000e000ff047b82 */ /* 0x000ef00000000a00 */
[----:B------:R-:W4:Y:S01]  /*00c0*/  LDC.64 R8, c[0x0][0x3a0] ;  /* 0x0000e800ff087b82 */ /* 0x000f220000000a00 */
[----:B0-----:R-:W-:-:S07]  /*00d0*/  IMAD.WIDE R2, R0, 0x8, R2 ;  /* 0x0000000800027825 */ /* 0x001fce00078e0202 */
[----:B------:R-:W0:Y:S01]  /*00e0*/  LDC.64 R10, c[0x0][0x388] ;  /* 0x0000e200ff0a7b82 */ /* 0x000e220000000a00 */
[----:B-1----:R-:W2:Y:S01]  /*00f0*/  LDG.E.64 R2, desc[UR4][R2.64] ;  /* 0x0000000402027981 */ /* 0x002ea2000c1e1b00 */
[----:B---3--:R-:W-:-:S06]  /*0100*/  IMAD.WIDE R4, R0, 0x8, R4 ;  /* 0x0000000800047825 */ /* 0x008fcc00078e0204 */
[----:B------:R-:W1:Y:S01]  /*0110*/  LDC.64 R14, c[0x0][0x390] ;  /* 0x0000e400ff0e7b82 */ /* 0x000e620000000a00 */
[----:B------:R-:W2:Y:S01]  /*0120*/  LDG.E.64 R6, desc[UR4][R4.64] ;  /* 0x0000000404067981 */ /* 0x000ea2000c1e1b00 */
[----:B----4-:R-:W-:-:S04]  /*0130*/  IMAD.WIDE R8, R0, 0x8, R8 ;  /* 0x0000000800087825 */ /* 0x010fc800078e0208 */
[C---:B0-----:R-:W-:Y:S01]  /*0140*/  IMAD.WIDE R10, R0.reuse, 0x8, R10 ;  /* 0x00000008000a7825 */ /* 0x041fe200078e020a */
[----:B--2---:R-:W-:Y:S01]  /*0150*/  DFMA R6, R2, UR6, R6 ;  /* 0x0000000602067c2b */ /* 0x004fe20008000006 */
[----:B------:R-:W0:Y:S06]  /*0160*/  LDC.64 R2, c[0x0][0x3a8] ;  /* 0x0000ea00ff027b82 */ /* 0x000e2c0000000a00 */
[----:B------:R-:W-:Y:S04]  /*0170*/  STG.E.64 desc[UR4][R4.64], R6 ;  /* 0x0000000604007986 */ /* 0x000fe8000c101b04 */
[----:B------:R-:W2:Y:S04]  /*0180*/  LDG.E.64 R8, desc[UR4][R8.64] ;  /* 0x0000000408087981 */ /* 0x000ea8000c1e1b00 */
[----:B------:R-:W2:Y:S01]  /*0190*/  LDG.E.64 R12, desc[UR4][R10.64] ;  /* 0x000000040a0c7981 */ /* 0x000ea2000c1e1b00 */
[----:B-1----:R-:W-:-:S04]  /*01a0*/  IMAD.WIDE R14, R0, 0x8, R14 ;  /* 0x00000008000e7825 */ /* 0x002fc800078e020e */
[----:B0-----:R-:W-:Y:S01]  /*01b0*/  IMAD.WIDE R2, R0, 0x8, R2 ;  /* 0x0000000800027825 */ /* 0x001fe200078e0202 */
[----:B--2---:R-:W-:-:S07]  /*01c0*/  DFMA R12, R8, UR6, R12 ;  /* 0x00000006080c7c2b */ /* 0x004fce000800000c */
[----:B------:R-:W-:Y:S04]  /*01d0*/  STG.E.64 desc[UR4][R10.64], R12 ;  /* 0x0000000c0a007986 */ /* 0x000fe8000c101b04 */
[----:B------:R-:W2:Y:S04]  /*01e0*/  LDG.E.64 R2, desc[UR4][R2.64] ;  /* 0x0000000402027981 */ /* 0x000ea8000c1e1b00 */
[----:B------:R-:W2:Y:S02]  /*01f0*/  LDG.E.64 R16, desc[UR4][R14.64] ;  /* 0x000000040e107981 */ /* 0x000ea4000c1e1b00 */
[----:B--2---:R-:W-:-:S07]  /*0200*/  DFMA R16, R2, UR6, R16 ;  /* 0x0000000602107c2b */ /* 0x004fce0008000010 */
[----:B------:R-:W-:Y:S01]  /*0210*/  STG.E.64 desc[UR4][R14.64], R16 ;  /* 0x000000100e007986 */ /* 0x000fe2000c101b04 */
[----:B------:R-:W-:Y:S05]  /*0220*/  EXIT ;  /* 0x000000000000794d */ /* 0x000fea0003800000 */
.L_x_21:
        /* <DEDUP_REMOVED lines=13> */
.L_x_54:


//--------------------- .text._Z14protect_kernelPdS_S_S_S_di --------------------------
	.section	.text._Z14protect_kernelPdS_S_S_S_di,"ax",@progbits
	.align	128
        .global         _Z14protect_kernelPdS_S_S_S_di
        .type           _Z14protect_kernelPdS_S_S_S_di,@function
        .size           _Z14protect_kernelPdS_S_S_S_di,(.L_x_55 - _Z14protect_kernelPdS_S_S_S_di)
        .other          _Z14protect_kernelPdS_S_S_S_di,@"STO_CUDA_ENTRY STV_DEFAULT"
_Z14protect_kernelPdS_S_S_S_di:
.text._Z14protect_kernelPdS_S_S_S_di:
        /* <DEDUP_REMOVED lines=13> */
[----:B0-----:R-:W-:-:S05]  /*00d0*/  IMAD.WIDE R4, R0, 0x8, R4 ;  /* 0x0000000800047825 */ /* 0x001fca00078e0204 */
[----:B-1----:R-:W5:Y:S01]  /*00e0*/  LDG.E.64 R10, desc[UR4][R4.64] ;  /* 0x00000004040a7981 */ /* 0x002f62000c1e1b00 */
[----:B---3--:R-:W-:-:S05]  /*00f0*/  IMAD.WIDE R6, R0, 0x8, R6 ;  /* 0x0000000800067825 */ /* 0x008fca00078e0206 */
[----:B------:R-:W5:Y:S01]  /*0100*/  LDG.E.64 R12, desc[UR4][R6.64] ;  /* 0x00000004060c7981 */ /* 0x000f62000c1e1b00 */
[----:B------:R-:W-:Y:S01]  /*0110*/  BSSY.RECONVERGENT B0, `(.L_x_22) ;  /* 0x0000015000007945 */ /* 0x000fe20003800200 */
[----:B-----5:R-:W-:-:S08]  /*0120*/  DADD R8, R10, -R12 ;  /* 0x000000000a087229 */ /* 0x020fd0000000080c */
[----:B--2---:R-:W-:-:S14]  /*0130*/  DSETP.GEU.AND P0, PT, R8, UR6, PT ;  /* 0x0000000608007e2a */ /* 0x004fdc000bf0e000 */
[----:B----4-:R-:W-:Y:S05]  /*0140*/  @P0 BRA `(.L_x_23) ;  /* 0x0000000000440947 */ /* 0x010fea0003800000 */
[----:B------:R-:W0:Y:S08]  /*0150*/  LDC.64 R14, c[0x0][0x390] ;  /* 0x0000e400ff0e7b82 */ /* 0x000e300000000a00 */
[----:B------:R-:W1:Y:S01]  /*0160*/  LDC.64 R16, c[0x0][0x398] ;  /* 0x0000e600ff107b82 */ /* 0x000e620000000a00 */
[----:B0-----:R-:W-:-:S05]  /*0170*/  IMAD.WIDE R14, R0, 0x8, R14 ;  /* 0x00000008000e7825 */ /* 0x001fca00078e020e */
[----:B------:R0:W-:Y:S01]  /*0180*/  STG.E.64 desc[UR4][R14.64], RZ ;  /* 0x000000ff0e007986 */ /* 0x0001e2000c101b04 */
[----:B-1----:R-:W-:-:S05]  /*0190*/  IMAD.WIDE R16, R0, 0x8, R16 ;  /* 0x0000000800107825 */ /* 0x002fca00078e0210 */
[----:B------:R0:W-:Y:S04]  /*01a0*/  STG.E.64 desc[UR4][R16.64], RZ ;  /* 0x000000ff10007986 */ /* 0x0001e8000c101b04 */
[----:B------:R-:W2:Y:S04]  /*01b0*/  LDG.E.64 R10, desc[UR4][R4.64] ;  /* 0x00000004040a7981 */ /* 0x000ea8000c1e1b00 */
[----:B------:R-:W2:Y:S02]  /*01c0*/  LDG.E.64 R18, desc[UR4][R6.64] ;  /* 0x0000000406127981 */ /* 0x000ea4000c1e1b00 */
[----:B--2---:R-:W-:Y:S01]  /*01d0*/  DSETP.GEU.AND P0, PT, R10, R18, PT ;  /* 0x000000120a00722a */ /* 0x004fe20003f0e000 */
[----:B------:R-:W-:-:S02]  /*01e0*/  MOV R12, R18 ;  /* 0x00000012000c7202 */ /* 0x000fc40000000f00 */
[----:B------:R-:W-:-:S03]  /*01f0*/  MOV R13, R19 ;  /* 0x00000013000d7202 */ /* 0x000fc60000000f00 */
[----:B------:R-:W-:-:S14]  /*0200*/  DSETP.GTU.OR P0, PT, R8, RZ, P0 ;  /* 0x000000ff0800722a */ /* 0x000fdc000070c400 */
[----:B0-----:R-:W-:Y:S05]  /*0210*/  @P0 BRA `(.L_x_23) ;  /* 0x0000000000100947 */ /* 0x001fea0003800000 */
[----:B------:R0:W-:Y:S04]  /*0220*/  STG.E.64 desc[UR4][R4.64], R18 ;  /* 0x0000001204007986 */ /* 0x0001e8000c101b04 */
[----:B------:R0:W5:Y:S01]  /*0230*/  LDG.E.64 R12, desc[UR4][R6.64] ;  /* 0x00000004060c7981 */ /* 0x000162000c1e1b00 */
[----:B------:R-:W-:Y:S01]  /*0240*/  IMAD.MOV.U32 R10, RZ, RZ, R18 ;  /* 0x000000ffff0a7224 */ /* 0x000fe200078e0012 */
[----:B------:R-:W-:-:S07]  /*0250*/  MOV R11, R19 ;  /* 0x00000013000b7202 */ /* 0x000fce0000000f00 */
.L_x_23:
[----:B------:R-:W-:Y:S05]  /*0260*/  BSYNC.RECONVERGENT B0 ;  /* 0x0000000000007941 */ /* 0x000fea0003800200 */
.L_x_22:
[----:B-----5:R-:W-:Y:S01]  /*0270*/  DADD R10, -R12, R10 ;  /* 0x000000000c0a7229 */ /* 0x020fe2000000010a */
[----:B0-----:R-:W-:Y:S02]  /*0280*/  IMAD.MOV.U32 R4, RZ, RZ, RZ ;  /* 0x000000ffff047224 */ /* 0x001fe400078e00ff */
[----:B------:R-:W-:-:S05]  /*0290*/  IMAD.WIDE R2, R0, 0x8, R2 ;  /* 0x0000000800027825 */ /* 0x000fca00078e0202 */
[----:B------:R-:W-:Y:S02]  /*02a0*/  DSETP.MAX.AND P0, P1, RZ, R10, PT ;  /* 0x0000000aff00722a */ /* 0x000fe4000390f000 */
[----:B------:R-:W-:-:S04]  /*02b0*/  MOV R5, R11 ;  /* 0x0000000b00057202 */ /* 0x000fc80000000f00 */
[C---:B------:R-:W-:Y:S02]  /*02c0*/  FSEL R7, R4.reuse, R5, P0 ;  /* 0x0000000504077208 */ /* 0x040fe40000000000 */
[----:B------:R-:W-:-:S06]  /*02d0*/  SEL R4, R4, R10, P0 ;  /* 0x0000000a04047207 */ /* 0x000fcc0000000000 */
[----:B------:R-:W-:-:S04]  /*02e0*/  @P1 LOP3.LUT R7, R5, 0x80000, RZ, 0xfc, !PT ;  /* 0x0008000005071812 */ /* 0x000fc800078efcff */
[----:B------:R-:W-:-:S05]  /*02f0*/  MOV R5, R7 ;  /* 0x0000000700057202 */ /* 0x000fca0000000f00 */
[----:B------:R-:W-:Y:S01]  /*0300*/  STG.E.64 desc[UR4][R2.64], R4 ;  /* 0x0000000402007986 */ /* 0x000fe2000c101b04 */
[----:B------:R-:W-:Y:S05]  /*0310*/  EXIT ;  /* 0x000000000000794d */ /* 0x000fea0003800000 */
.L_x_24:
        /* <DEDUP_REMOVED lines=14> */
.L_x_55:


//--------------------- .text._Z11flux_kernelPdS_S_S_S_S_S_S_PiS_S_S_S_ddi --------------------------
	.section	.text._Z11flux_kernelPdS_S_S_S_S_S_S_PiS_S_S_S_ddi,"ax",@progbits
	.align	128
        .global         _Z11flux_kernelPdS_S_S_S_S_S_S_PiS_S_S_S_ddi
        .type           _Z11flux_kernelPdS_S_S_S_S_S_S_PiS_S_S_S_ddi,@function
        .size           _Z11flux_kernelPdS_S_S_S_S_S_S_PiS_S_S_S_ddi,(.L_x_52 - _Z11flux_kernelPdS_S_S_S_S_S_S_PiS_S_S_S_ddi)
        .other          _Z11flux_kernelPdS_S_S_S_S_S_S_PiS_S_S_S_ddi,@"STO_CUDA_ENTRY STV_DEFAULT"
_Z11flux_kernelPdS_S_S_S_S_S_S_PiS_S_S_S_ddi:
.text._Z11flux_kernelPdS_S_S_S_S_S_S_PiS_S_S_S_ddi:
        /* <DEDUP_REMOVED lines=10> */
[----:B------:R-:W-:Y:S01]  /*00a0*/  IMAD R9, R0, 0x3, RZ ;  /* 0x0000000300097824 */ /* 0x000fe200078e02ff */
[----:B------:R-:W2:Y:S05]  /*00b0*/  LDCU.64 UR6, c[0x0][0x3e8] ;  /* 0x00007d00ff0677ac */ /* 0x000eaa0008000a00 */
[----:B------:R-:W3:Y:S08]  /*00c0*/  LDC.64 R4, c[0x0][0x380] ;  /* 0x0000e000ff047b82 */ /* 0x000ef00000000a00 */
[----:B------:R-:W4:Y:S01]  /*00d0*/  LDC.64 R6, c[0x0][0x388] ;  /* 0x0000e200ff067b82 */ /* 0x000f220000000a00 */
[----:B0-----:R-:W-:-:S07]  /*00e0*/  IMAD.WIDE R46, R9, 0x4, R46 ;  /* 0x00000004092e7825 */ /* 0x001fce00078e022e */
[----:B------:R-:W0:Y:S01]  /*00f0*/  LDC.64 R40, c[0x0][0x398] ;  /* 0x0000e600ff287b82 */ /* 0x000e220000000a00 */
[----:B-1----:R-:W2:Y:S01]  /*0100*/  LDG.E R11, desc[UR4][R46.64] ;  /* 0x000000042e0b7981 */ /* 0x002ea2000c1e1900 */
[----:B---3--:R-:W-:-:S06]  /*0110*/  IMAD.WIDE R44, R0, 0x8, R4 ;  /* 0x00000008002c7825 */ /* 0x008fcc00078e0204 */
[----:B------:R-:W1:Y:S01]  /*0120*/  LDC.64 R34, c[0x0][0x3c8] ;  /* 0x0000f200ff227b82 */ /* 0x000e620000000a00 */
[----:B------:R-:W3:Y:S01]  /*0130*/  LDG.E.64 R44, desc[UR4][R44.64] ;  /* 0x000000042c2c7981 */ /* 0x000ee2000c1e1b00 */
[----:B----4-:R-:W-:-:S06]  /*0140*/  IMAD.WIDE R42, R0, 0x8, R6 ;  /* 0x00000008002a7825 */ /* 0x010fcc00078e0206 */
[----:B------:R-:W4:Y:S01]  /*0150*/  LDC.64 R32, c[0x0][0x3d0] ;  /* 0x0000f400ff207b82 */ /* 0x000f220000000a00 */
[----:B------:R-:W3:Y:S01]  /*0160*/  LDG.E.64 R42, desc[UR4][R42.64] ;  /* 0x000000042a2a7981 */ /* 0x000ee2000c1e1b00 */
[----:B0-----:R-:W-:-:S05]  /*0170*/  IMAD.WIDE R40, R9, 0x8, R40 ;  /* 0x0000000809287825 */ /* 0x001fca00078e0228 */
[----:B------:R-:W3:Y:S01]  /*0180*/  LDG.E.64 R16, desc[UR4][R40.64] ;  /* 0x0000000428107981 */ /* 0x000ee2000c1e1b00 */
[----:B-1----:R-:W-:-:S05]  /*0190*/  IMAD.WIDE R34, R9, 0x8, R34 ;  /* 0x0000000809227825 */ /* 0x002fca00078e0222 */
[----:B------:R-:W5:Y:S01]  /*01a0*/  LDG.E.64 R30, desc[UR4][R34.64] ;  /* 0x00000004221e7981 */ /* 0x000f62000c1e1b00 */
[----:B------:R-:W-:Y:S02]  /*01b0*/  MOV R8, RZ ;  /* 0x000000ff00087202 */ /* 0x000fe40000000f00 */
[----:B--2---:R-:W-:-:S13]  /*01c0*/  ISETP.GE.AND P0, PT, R11, RZ, PT ;  /* 0x000000ff0b00720c */ /* 0x004fda0003f06270 */
[----:B------:R-:W0:Y:S01]  /*01d0*/  @P0 LDC.64 R2, c[0x0][0x390] ;  /* 0x0000e400ff020b82 */ /* 0x000e220000000a00 */
[----:B------:R-:W-:-:S04]  /*01e0*/  @P0 IMAD.WIDE.U32 R4, R11, 0x8, R4 ;  /* 0x000000080b040825 */ /* 0x000fc800078e0004 */
[----:B------:R-:W-:-:S04]  /*01f0*/  @P0 IMAD.WIDE.U32 R6, R11, 0x8, R6 ;  /* 0x000000080b060825 */ /* 0x000fc800078e0006 */
[----:B0-----:R-:W-:-:S04]  /*0200*/  @P0 IMAD.WIDE.U32 R2, R11, 0x8, R2 ;  /* 0x000000080b020825 */ /* 0x001fc800078e0002 */
[----:B------:R-:W-:-:S04]  /*0210*/  IMAD R11, R0, 0x6, RZ ;  /* 0x00000006000b7824 */ /* 0x000fc800078e02ff */
[----:B----4-:R-:W-:-:S05]  /*0220*/  IMAD.WIDE R32, R11, 0x8, R32 ;  /* 0x000000080b207825 */ /* 0x010fca00078e0220 */
[----:B------:R-:W5:Y:S04]  /*0230*/  LDG.E.64 R28, desc[UR4][R32.64] ;  /* 0x00000004201c7981 */ /* 0x000f68000c1e1b00 */
[----:B------:R-:W5:Y:S01]  /*0240*/  LDG.E.64 R26, desc[UR4][R32.64+0x8] ;  /* 0x00000804201a7981 */ /* 0x000f62000c1e1b00 */
[----:B---3--:R-:W-:Y:S02]  /*0250*/  DADD R38, -RZ, -R44 ;  /* 0x00000000ff267229 */ /* 0x008fe4000000092c */
[----:B------:R-:W-:Y:S01]  /*0260*/  DADD R36, -RZ, -R42 ;  /* 0x00000000ff247229 */ /* 0x000fe2000000092a */
[----:B------:R-:W-:Y:S02]  /*0270*/  IMAD.MOV.U32 R14, RZ, RZ, R16 ;  /* 0x000000ffff0e7224 */ /* 0x000fe400078e0010 */
[----:B------:R-:W-:-:S05]  /*0280*/  IMAD.MOV.U32 R15, RZ, RZ, R17 ;  /* 0x000000ffff0f7224 */ /* 0x000fca00078e0011 */
[----:B------:R-:W-:Y:S01]  /*0290*/  IMAD.MOV.U32 R50, RZ, RZ, R38 ;  /* 0x000000ffff327224 */ /* 0x000fe200078e0026 */
[----:B------:R-:W-:Y:S01]  /*02a0*/  MOV R51, R39 ;  /* 0x0000002700337202 */ /* 0x000fe20000000f00 */
[----:B------:R-:W-:Y:S01]  /*02b0*/  IMAD.MOV.U32 R48, RZ, RZ, R36 ;  /* 0x000000ffff307224 */ /* 0x000fe200078e0024 */
[----:B------:R0:W5:Y:S01]  /*02c0*/  @P0 LDG.E.64 R14, desc[UR4][R2.64] ;  /* 0x00000004020e0981 */ /* 0x000162000c1e1b00 */
[----:B------:R-:W-:-:S03]  /*02d0*/  IMAD.MOV.U32 R49, RZ, RZ, R37 ;  /* 0x000000ffff317224 */ /* 0x000fc600078e0025 */
[----:B------:R1:W5:Y:S04]  /*02e0*/  @P0 LDG.E.64 R50, desc[UR4][R4.64] ;  /* 0x0000000404320981 */ /* 0x000368000c1e1b00 */
[----:B------:R2:W5:Y:S01]  /*02f0*/  @P0 LDG.E.64 R48, desc[UR4][R6.64] ;  /* 0x0000000406300981 */ /* 0x000562000c1e1b00 */
[----:B------:R-:W-:Y:S01]  /*0300*/  DSETP.MAX.AND P0, P1, RZ, R16, PT ;  /* 0x00000010ff00722a */ /* 0x000fe2000390f000 */
[----:B------:R-:W-:Y:S01]  /*0310*/  IMAD.MOV.U32 R9, RZ, RZ, R17 ;  /* 0x000000ffff097224 */ /* 0x000fe200078e0011 */
[----:B0-----:R-:W-:Y:S01]  /*0320*/  MOV R3, R16 ;  /* 0x0000001000037202 */ /* 0x001fe20000000f00 */
[----:B------:R-:W-:-:S03]  /*0330*/  IMAD.MOV.U32 R2, RZ, RZ, RZ ;  /* 0x000000ffff027224 */ /* 0x000fc600078e00ff */
[----:B------:R-:W-:Y:S02]  /*0340*/  FSEL R11, R8, R9, P0 ;  /* 0x00000009080b7208 */ /* 0x000fe40000000000 */
[----:B------:R-:W-:-:S06]  /*0350*/  SEL R2, R2, R3, P0 ;  /* 0x0000000302027207 */ /* 0x000fcc0000000000 */
[----:B------:R-:W-:-:S05]  /*0360*/  @P1 LOP3.LUT R11, R9, 0x80000, RZ, 0xfc, !PT ;  /* 0x00080000090b1812 */ /* 0x000fca00078efcff */
[----:B------:R-:W-:-:S06]  /*0370*/  IMAD.MOV.U32 R3, RZ, RZ, R11 ;  /* 0x000000ffff037224 */ /* 0x000fcc00078e000b */
[----:B------:R-:W-:-:S06]  /*0380*/  DMUL R52, R2, UR6 ;  /* 0x0000000602347c28 */ /* 0x000fcc0008000000 */
[----:B------:R-:W0:Y:S04]  /*0390*/  MUFU.RSQ64H R11, R53 ;  /* 0x00000035000b7308 */ /* 0x000e280000001c00 */
[----:B------:R-:W-:Y:S01]  /*03a0*/  VIADD R10, R53, 0xfcb00000 ;  /* 0xfcb00000350a7836 */ /* 0x000fe20000000000 */
[----:B-1----:R-:W-:Y:S01]  /*03b0*/  MOV R4, 0x0 ;  /* 0x0000000000047802 */ /* 0x002fe20000000f00 */
[----:B------:R-:W-:-:S04]  /*03c0*/  IMAD.MOV.U32 R5, RZ, RZ, 0x3fd80000 ;  /* 0x3fd80000ff057424 */ /* 0x000fc800078e00ff */
[----:B0-----:R-:W-:-:S08]  /*03d0*/  DMUL R2, R10, R10 ;  /* 0x0000000a0a027228 */ /* 0x001fd00000000000 */
[----:B------:R-:W-:-:S08]  /*03e0*/  DFMA R2, R52, -R2, 1 ;  /* 0x3ff000003402742b */ /* 0x000fd00000000802 */
[----:B------:R-:W-:Y:S02]  /*03f0*/  DFMA R4, R2, R4, 0.5 ;  /* 0x3fe000000204742b */ /* 0x000fe40000000004 */
[----:B------:R-:W-:-:S08]  /*0400*/  DMUL R2, R10, R2 ;  /* 0x000000020a027228 */ /* 0x000fd00000000000 */
[----:B------:R-:W-:Y:S01]  /*0410*/  DFMA R2, R4, R2, R10 ;  /* 0x000000020402722b */ /* 0x000fe2000000000a */
[----:B------:R-:W-:-:S07]  /*0420*/  ISETP.GE.U32.AND P0, PT, R10, 0x7ca00000, PT ;  /* 0x7ca000000a00780c */ /* 0x000fce0003f06070 */
[----:B------:R-:W-:Y:S02]  /*0430*/  DMUL R4, R52, R2 ;  /* 0x0000000234047228 */ /* 0x000fe40000000000 */
[----:B--2---:R-:W-:Y:S01]  /*0440*/  VIADD R7, R3, 0xfff00000 ;  /* 0xfff0000003077836 */ /* 0x004fe20000000000 */
[----:B------:R-:W-:-:S05]  /*0450*/  MOV R6, R2 ;  /* 0x0000000200067202 */ /* 0x000fca0000000f00 */
[----:B------:R-:W-:Y:S01]  /*0460*/  DFMA R8, R4, -R4, R52 ;  /* 0x800000040408722b */ /* 0x000fe20000000034 */
[----:B------:R-:W-:Y:S07]  /*0470*/  BSSY.RECONVERGENT B0, `(.L_x_25) ;  /* 0x000000b000007945 */ /* 0x000fee0003800200 */
[----:B------:R-:W-:Y:S01]  /*0480*/  DFMA R12, R8, R6, R4 ;  /* 0x00000006080c722b */ /* 0x000fe20000000004 */
[----:B------:R-:W-:Y:S10]  /*0490*/  @!P0 BRA `(.L_x_26) ;  /* 0x0000000000208947 */ /* 0x000ff40003800000 */
[----:B------:R-:W-:Y:S01]  /*04a0*/  IMAD.MOV.U32 R6, RZ, RZ, R2 ;  /* 0x000000ffff067224 */ /* 0x000fe200078e0002 */
[----:B------:R-:W-:Y:S01]  /*04b0*/  MOV R2, R4 ;  /* 0x0000000400027202 */ /* 0x000fe20000000f00 */
[----:B------:R-:W-:Y:S01]  /*04c0*/  IMAD.MOV.U32 R11, RZ, RZ, R53 ;  /* 0x000000ffff0b7224 */ /* 0x000fe200078e0035 */
[----:B------:R-:W-:Y:S01]  /*04d0*/  MOV R4, 0x500 ;  /* 0x0000050000047802 */ /* 0x000fe20000000f00 */
[----:B------:R-:W-:-:S07]  /*04e0*/  IMAD.MOV.U32 R3, RZ, RZ, R5 ;  /* 0x000000ffff037224 */ /* 0x000fce00078e0005 */
[----:B-----5:R-:W-:Y:S05]  /*04f0*/  CALL.REL.NOINC `($__internal_3_$__cuda_sm20_dsqrt_rn_f64_mediumpath_v1) ;  /* 0x0000001400e47944 */ /* 0x020fea0003c00000 */
[----:B------:R-:W-:Y:S01]  /*0500*/  IMAD.MOV.U32 R12, RZ, RZ, R2 ;  /* 0x000000ffff0c7224 */ /* 0x000fe200078e0002 */
[----:B------:R-:W-:-:S07]  /*0510*/  MOV R13, R3 ;  /* 0x00000003000d7202 */ /* 0x000fce0000000f00 */
.L_x_26:
[----:B------:R-:W-:Y:S05]  /*0520*/  BSYNC.RECONVERGENT B0 ;  /* 0x0000000000007941 */ /* 0x000fea0003800200 */
.L_x_25:
[----:B-----5:R-:W-:Y:S01]  /*0530*/  DSETP.MAX.AND P0, P1, RZ, R14, PT ;  /* 0x0000000eff00722a */ /* 0x020fe2000390f000 */
[----:B------:R-:W0:Y:S01]  /*0540*/  LDCU.64 UR6, c[0x0][0x3e8] ;  /* 0x00007d00ff0677ac */ /* 0x000e220008000a00 */
[----:B------:R-:W-:Y:S01]  /*0550*/  IMAD.MOV.U32 R2, RZ, RZ, RZ ;  /* 0x000000ffff027224 */ /* 0x000fe200078e00ff */
[----:B------:R-:W-:Y:S01]  /*0560*/  MOV R52, RZ ;  /* 0x000000ff00347202 */ /* 0x000fe20000000f00 */
[----:B------:R-:W-:Y:S01]  /*0570*/  IMAD.MOV.U32 R5, RZ, RZ, R15 ;  /* 0x000000ffff057224 */ /* 0x000fe200078e000f */
[----:B------:R-:W-:Y:S01]  /*0580*/  MOV R4, 0x0 ;  /* 0x0000000000047802 */ /* 0x000fe20000000f00 */
[----:B------:R-:W-:Y:S01]  /*0590*/  IMAD.MOV.U32 R3, RZ, RZ, R14 ;  /* 0x000000ffff037224 */ /* 0x000fe200078e000e */
[----:B------:R-:W-:Y:S02]  /*05a0*/  BSSY.RECONVERGENT B0, `(.L_x_27) ;  /* 0x000001a000007945 */ /* 0x000fe40003800200 */
[----:B------:R-:W-:Y:S02]  /*05b0*/  FSEL R53, R2, R5, P0 ;  /* 0x0000000502357208 */ /* 0x000fe40000000000 */
[----:B------:R-:W-:-:S03]  /*05c0*/  SEL R52, R52, R3, P0 ;  /* 0x0000000334347207 */ /* 0x000fc60000000000 */
[----:B------:R-:W-:Y:S01]  /*05d0*/  @P1 LOP3.LUT R53, R5, 0x80000, RZ, 0xfc, !PT ;  /* 0x0008000005351812 */ /* 0x000fe200078efcff */
[----:B------:R-:W-:-:S05]  /*05e0*/  IMAD.MOV.U32 R5, RZ, RZ, 0x3fd80000 ;  /* 0x3fd80000ff057424 */ /* 0x000fca00078e00ff */
        /* <DEDUP_REMOVED lines=10> */
[----:B------:R-:W-:Y:S01]  /*0690*/  VIADD R7, R5, 0xfff00000 ;  /* 0xfff0000005077836 */ /* 0x000fe20000000000 */
[----:B------:R-:W-:-:S05]  /*06a0*/  MOV R6, R4 ;  /* 0x0000000400067202 */ /* 0x000fca0000000f00 */
[----:B------:R-:W-:-:S08]  /*06b0*/  DFMA R8, R18, -R18, R52 ;  /* 0x800000121208722b */ /* 0x000fd00000000034 */
[----:B------:R-:W-:Y:S01]  /*06c0*/  DFMA R2, R8, R6, R18 ;  /* 0x000000060802722b */ /* 0x000fe20000000012 */
[----:B------:R-:W-:Y:S10]  /*06d0*/  @!P0 BRA `(.L_x_28) ;  /* 0x0000000000188947 */ /* 0x000ff40003800000 */
[----:B------:R-:W-:Y:S01]  /*06e0*/  IMAD.MOV.U32 R6, RZ, RZ, R4 ;  /* 0x000000ffff067224 */ /* 0x000fe200078e0004 */
[----:B------:R-:W-:Y:S01]  /*06f0*/  MOV R2, R18 ;  /* 0x0000001200027202 */ /* 0x000fe20000000f00 */
[----:B------:R-:W-:Y:S01]  /*0700*/  IMAD.MOV.U32 R11, RZ, RZ, R53 ;  /* 0x000000ffff0b7224 */ /* 0x000fe200078e0035 */
[----:B------:R-:W-:Y:S01]  /*0710*/  MOV R4, 0x740 ;  /* 0x0000074000047802 */ /* 0x000fe20000000f00 */
[----:B------:R-:W-:-:S07]  /*0720*/  IMAD.MOV.U32 R3, RZ, RZ, R19 ;  /* 0x000000ffff037224 */ /* 0x000fce00078e0013 */
[----:B------:R-:W-:Y:S05]  /*0730*/  CALL.REL.NOINC `($__internal_3_$__cuda_sm20_dsqrt_rn_f64_mediumpath_v1) ;  /* 0x0000001400547944 */ /* 0x000fea0003c00000 */
.L_x_28:
[----:B------:R-:W-:Y:S05]  /*0740*/  BSYNC.RECONVERGENT B0 ;  /* 0x0000000000007941 */ /* 0x000fea0003800200 */
.L_x_27:
[----:B------:R-:W2:Y:S01]  /*0750*/  LDG.E.64 R24, desc[UR4][R40.64+0x8] ;  /* 0x0000080428187981 */ /* 0x000ea2000c1e1b00 */
[----:B------:R-:W0:Y:S03]  /*0760*/  LDCU.64 UR6, c[0x0][0x3e8] ;  /* 0x00007d00ff0677ac */ /* 0x000e260008000a00 */
[----:B------:R-:W3:Y:S01]  /*0770*/  LDG.E R8, desc[UR4][R46.64+0x4] ;  /* 0x000004042e087981 */ /* 0x000ee2000c1e1900 */
[----:B------:R-:W-:Y:S01]  /*0780*/  IMAD.MOV.U32 R52, RZ, RZ, RZ ;  /* 0x000000ffff347224 */ /* 0x000fe200078e00ff */
[----:B------:R-:W-:Y:S01]  /*0790*/  MOV R4, RZ ;  /* 0x000000ff00047202 */ /* 0x000fe20000000f00 */
[----:B------:R-:W-:Y:S01]  /*07a0*/  IMAD.MOV.U32 R54, RZ, RZ, R13 ;  /* 0x000000ffff367224 */ /* 0x000fe200078e000d */
[----:B------:R-:W-:Y:S01]  /*07b0*/  MOV R21, R39 ;  /* 0x0000002700157202 */ /* 0x000fe20000000f00 */
[----:B------:R-:W-:Y:S01]  /*07c0*/  IMAD.MOV.U32 R20, RZ, RZ, R38 ;  /* 0x000000ffff147224 */ /* 0x000fe200078e0026 */
[----:B--2---:R-:W-:Y:S01]  /*07d0*/  DSETP.MAX.AND P1, P2, RZ, R24, PT ;  /* 0x00000018ff00722a */ /* 0x004fe20003a2f000 */
[----:B------:R-:W-:-:S02]  /*07e0*/  IMAD.MOV.U32 R9, RZ, RZ, R25 ;  /* 0x000000ffff097224 */ /* 0x000fc400078e0019 */
[----:B------:R-:W-:-:S03]  /*07f0*/  IMAD.MOV.U32 R7, RZ, RZ, R24 ;  /* 0x000000ffff077224 */ /* 0x000fc600078e0018 */
[----:B------:R-:W-:Y:S02]  /*0800*/  FSEL R53, R4, R9, P1 ;  /* 0x0000000904357208 */ /* 0x000fe40000800000 */
[----:B------:R-:W-:Y:S01]  /*0810*/  SEL R52, R52, R7, P1 ;  /* 0x0000000734347207 */ /* 0x000fe20000800000 */
[----:B------:R-:W1:Y:S05]  /*0820*/  LDC.64 R4, c[0x0][0x380] ;  /* 0x0000e000ff047b82 */ /* 0x000e6a0000000a00 */
[----:B------:R-:W-:-:S06]  /*0830*/  @P2 LOP3.LUT R53, R9, 0x80000, RZ, 0xfc, !PT ;  /* 0x0008000009352812 */ /* 0x000fcc00078efcff */
[----:B0-----:R-:W-:Y:S01]  /*0840*/  DMUL R52, R52, UR6 ;  /* 0x0000000634347c28 */ /* 0x001fe20008000000 */
[----:B---3--:R-:W-:Y:S01]  /*0850*/  ISETP.GE.AND P0, PT, R8, RZ, PT ;  /* 0x000000ff0800720c */ /* 0x008fe20003f06270 */
[----:B------:R-:W-:Y:S01]  /*0860*/  DADD R6, R16, -R14 ;  /* 0x0000000010067229 */ /* 0x000fe2000000080e */
[----:B------:R-:W-:Y:S01]  /*0870*/  IMAD.MOV.U32 R9, RZ, RZ, R2 ;  /* 0x000000ffff097224 */ /* 0x000fe200078e0002 */
[----:B------:R-:W-:Y:S01]  /*0880*/  DSETP.MAX.AND P1, P2, R2, R12, PT ;  /* 0x0000000c0200722a */ /* 0x000fe20003a2f000 */
[----:B------:R-:W0:Y:S01]  /*0890*/  LDCU.64 UR6, c[0x0][0x3f0] ;  /* 0x00007e00ff0677ac */ /* 0x000e220008000a00 */
[----:B------:R-:W2:Y:S04]  /*08a0*/  MUFU.RSQ64H R11, R53 ;  /* 0x00000035000b7308 */ /* 0x000ea80000001c00 */
[----:B------:R-:W-:Y:S01]  /*08b0*/  VIADD R10, R53, 0xfcb00000 ;  /* 0xfcb00000350a7836 */ /* 0x000fe20000000000 */
[----:B------:R-:W-:-:S02]  /*08c0*/  MOV R2, R12 ;  /* 0x0000000c00027202 */ /* 0x000fc40000000f00 */
[----:B------:R-:W3:Y:S01]  /*08d0*/  LDC.64 R12, c[0x0][0x388] ;  /* 0x0000e200ff0c7b82 */ /* 0x000ee20000000a00 */
[----:B-1----:R-:W-:Y:S01]  /*08e0*/  @P0 IMAD.WIDE.U32 R4, R8, 0x8, R4 ;  /* 0x0000000808040825 */ /* 0x002fe200078e0004 */
[----:B------:R-:W-:-:S03]  /*08f0*/  MOV R17, 0x3fd80000 ;  /* 0x3fd8000000117802 */ /* 0x000fc60000000f00 */
[----:B------:R-:W-:Y:S01]  /*0900*/  IMAD.MOV.U32 R16, RZ, RZ, 0x0 ;  /* 0x00000000ff107424 */ /* 0x000fe200078e00ff */
[----:B------:R1:W5:Y:S02]  /*0910*/  @P0 LDG.E.64 R20, desc[UR4][R4.64] ;  /* 0x0000000404140981 */ /* 0x000364000c1e1b00 */
[----:B------:R-:W4:Y:S01]  /*0920*/  @P0 LDC.64 R18, c[0x0][0x390] ;  /* 0x0000e400ff120b82 */ /* 0x000f220000000a00 */
[----:B--2---:R-:W-:-:S08]  /*0930*/  DMUL R14, R10, R10 ;  /* 0x0000000a0a0e7228 */ /* 0x004fd00000000000 */
[----:B------:R-:W-:-:S08]  /*0940*/  DFMA R14, R52, -R14, 1 ;  /* 0x3ff00000340e742b */ /* 0x000fd0000000080e */
[----:B-1----:R-:W-:Y:S02]  /*0950*/  DFMA R4, R14, R16, 0.5 ;  /* 0x3fe000000e04742b */ /* 0x002fe40000000010 */
[----:B------:R-:W-:Y:S01]  /*0960*/  DMUL R14, R10, R14 ;  /* 0x0000000e0a0e7228 */ /* 0x000fe20000000000 */
[----:B------:R-:W-:Y:S01]  /*0970*/  FSEL R3, R3, R54, P1 ;  /* 0x0000003603037208 */ /* 0x000fe20000800000 */
[----:B------:R-:W5:Y:S01]  /*0980*/  LDG.E.64 R16, desc[UR4][R34.64+0x8] ;  /* 0x0000080422107981 */ /* 0x000f62000c1e1b00 */
[----:B------:R-:W-:Y:S01]  /*0990*/  @P2 LOP3.LUT R3, R54, 0x80000, RZ, 0xfc, !PT ;  /* 0x0008000036032812 */ /* 0x000fe200078efcff */
[----:B---3--:R-:W-:Y:S02]  /*09a0*/  @P0 IMAD.WIDE.U32 R54, R8, 0x8, R12 ;  /* 0x0000000808360825 */ /* 0x008fe400078e000c */
[----:B------:R-:W5:Y:S02]  /*09b0*/  LDG.E.64 R12, desc[UR4][R32.64+0x18] ;  /* 0x00001804200c7981 */ /* 0x000f64000c1e1b00 */
[----:B------:R-:W-:-:S02]  /*09c0*/  DFMA R4, R4, R14, R10 ;  /* 0x0000000e0404722b */ /* 0x000fc4000000000a */
[----:B------:R-:W5:Y:S01]  /*09d0*/  LDG.E.64 R14, desc[UR4][R32.64+0x10] ;  /* 0x00001004200e7981 */ /* 0x000f62000c1e1b00 */
[----:B----4-:R-:W-:Y:S01]  /*09e0*/  @P0 IMAD.WIDE.U32 R18, R8, 0x8, R18 ;  /* 0x0000000808120825 */ /* 0x010fe200078e0012 */
[----:B------:R-:W-:Y:S01]  /*09f0*/  SEL R2, R9, R2, P1 ;  /* 0x0000000209027207 */ /* 0x000fe20000800000 */
[----:B------:R-:W-:Y:S02]  /*0a00*/  DADD R8, R44, -R50 ;  /* 0x000000002c087229 */ /* 0x000fe40000000832 */
[----:B------:R-:W-:-:S03]  /*0a10*/  DADD R48, R42, -R48 ;  /* 0x000000002a307229 */ /* 0x000fc60000000830 */
[----:B------:R-:W-:-:S03]  /*0a20*/  DMUL R6, R2, R6 ;  /* 0x0000000602067228 */ /* 0x000fc60000000000 */
[C---:B------:R-:W-:Y:S02]  /*0a30*/  DMUL R8, R2.reuse, R8 ;  /* 0x0000000802087228 */ /* 0x040fe40000000000 */
[----:B------:R-:W-:Y:S01]  /*0a40*/  DSETP.MAX.AND P1, P2, RZ, R2, PT ;  /* 0x00000002ff00722a */ /* 0x000fe20003a2f000 */
[----:B------:R-:W-:Y:S01]  /*0a50*/  MOV R22, R24 ;  /* 0x0000001800167202 */ /* 0x000fe20000000f00 */
[----:B------:R-:W-:Y:S01]  /*0a60*/  IMAD.MOV.U32 R23, RZ, RZ, R25 ;  /* 0x000000ffff177224 */ /* 0x000fe200078e0019 */
[----:B------:R-:W-:-:S03]  /*0a70*/  DMUL R50, R2, R48 ;  /* 0x0000003002327228 */ /* 0x000fc60000000000 */
[C---:B------:R-:W-:Y:S02]  /*0a80*/  DMUL R8, R30.reuse, R8 ;  /* 0x000000081e087228 */ /* 0x040fe40000000000 */
[----:B------:R-:W-:Y:S01]  /*0a90*/  DFMA R48, R30, R6, RZ ;  /* 0x000000061e30722b */ /* 0x000fe200000000ff */
[----:B------:R1:W5:Y:S01]  /*0aa0*/  @P0 LDG.E.64 R22, desc[UR4][R18.64] ;  /* 0x0000000412160981 */ /* 0x000362000c1e1b00 */
[----:B------:R-:W-:Y:S01]  /*0ab0*/  IMAD.MOV.U32 R7, RZ, RZ, R3 ;  /* 0x000000ffff077224 */ /* 0x000fe200078e0003 */
[----:B------:R-:W-:-:S03]  /*0ac0*/  MOV R6, RZ ;  /* 0x000000ff00067202 */ /* 0x000fc60000000f00 */
[----:B------:R-:W-:Y:S01]  /*0ad0*/  DFMA R28, R28, R8, RZ ;  /* 0x000000081c1c722b */ /* 0x000fe200000000ff */
[C---:B------:R-:W-:Y:S01]  /*0ae0*/  FSEL R9, R6.reuse, R7, P1 ;  /* 0x0000000706097208 */ /* 0x040fe20000800000 */
[----:B-1----:R-:W-:Y:S02]  /*0af0*/  IMAD.MOV.U32 R18, RZ, RZ, R36 ;  /* 0x000000ffff127224 */ /* 0x002fe400078e0024 */
[----:B------:R-:W-:Y:S01]  /*0b00*/  IMAD.MOV.U32 R19, RZ, RZ, R37 ;  /* 0x000000ffff137224 */ /* 0x000fe200078e0025 */
[----:B------:R-:W-:Y:S01]  /*0b10*/  @P2 LOP3.LUT R9, R7, 0x80000, RZ, 0xfc, !PT ;  /* 0x0008000007092812 */ /* 0x000fe200078efcff */
[----:B------:R-:W-:Y:S01]  /*0b20*/  DMUL R30, R30, R50 ;  /* 0x000000321e1e7228 */ /* 0x000fe20000000000 */
[----:B------:R-:W-:-:S03]  /*0b30*/  SEL R6, R6, R2, P1 ;  /* 0x0000000206067207 */ /* 0x000fc60000800000 */
[----:B------:R1:W5:Y:S01]  /*0b40*/  @P0 LDG.E.64 R18, desc[UR4][R54.64] ;  /* 0x0000000436120981 */ /* 0x000362000c1e1b00 */
[----:B0-----:R-:W-:Y:S01]  /*0b50*/  DSETP.GT.AND P0, PT, R2, UR6, PT ;  /* 0x0000000602007e2a */ /* 0x001fe2000bf04000 */
[----:B------:R-:W-:Y:S01]  /*0b60*/  IMAD.MOV.U32 R7, RZ, RZ, R9 ;  /* 0x000000ffff077224 */ /* 0x000fe200078e0009 */
[----:B------:R-:W-:Y:S02]  /*0b70*/  DMUL R2, R52, R4 ;  /* 0x0000000434027228 */ /* 0x000fe40000000000 */
[----:B------:R-:W-:Y:S02]  /*0b80*/  DFMA R26, R26, R30, RZ ;  /* 0x0000001e1a1a722b */ /* 0x000fe400000000ff */
[----:B------:R-:W-:Y:S02]  /*0b90*/  FSEL R30, R6, RZ, P0 ;  /* 0x000000ff061e7208 */ /* 0x000fe40000000000 */
[----:B------:R-:W-:Y:S02]  /*0ba0*/  FSEL R31, R7, RZ, P0 ;  /* 0x000000ff071f7208 */ /* 0x000fe40000000000 */
[----:B------:R-:W-:Y:S01]  /*0bb0*/  ISETP.GE.U32.AND P0, PT, R10, 0x7ca00000, PT ;  /* 0x7ca000000a00780c */ /* 0x000fe20003f06070 */
[----:B------:R-:W-:Y:S01]  /*0bc0*/  DFMA R8, R2, -R2, R52 ;  /* 0x800000020208722b */ /* 0x000fe20000000034 */
[----:B------:R-:W-:Y:S01]  /*0bd0*/  IADD3 R7, PT, PT, R5, -0x100000, RZ ;  /* 0xfff0000005077810 */ /* 0x000fe20007ffe0ff */
[----:B------:R-:W-:Y:S01]  /*0be0*/  IMAD.MOV.U32 R6, RZ, RZ, R4 ;  /* 0x000000ffff067224 */ /* 0x000fe200078e0004 */
[----:B------:R-:W-:Y:S05]  /*0bf0*/  BSSY.RECONVERGENT B0, `(.L_x_29) ;  /* 0x0000009000007945 */ /* 0x000fea0003800200 */
[----:B------:R-:W-:-:S04]  /*0c00*/  DFMA R50, R8, R6, R2 ;  /* 0x000000060832722b */ /* 0x000fc80000000002 */
[----:B-1----:R-:W-:Y:S07]  /*0c10*/  @!P0 BRA `(.L_x_30) ;  /* 0x0000000000188947 */ /* 0x002fee0003800000 */
[----:B------:R-:W-:Y:S01]  /*0c20*/  IMAD.MOV.U32 R6, RZ, RZ, R4 ;  /* 0x000000ffff067224 */ /* 0x000fe200078e0004 */
[----:B------:R-:W-:Y:S02]  /*0c30*/  MOV R11, R53 ;  /* 0x00000035000b7202 */ /* 0x000fe40000000f00 */
[----:B------:R-:W-:-:S07]  /*0c40*/  MOV R4, 0xc60 ;  /* 0x00000c6000047802 */ /* 0x000fce0000000f00 */
[----:B-----5:R-:W-:Y:S05]  /*0c50*/  CALL.REL.NOINC `($__internal_3_$__cuda_sm20_dsqrt_rn_f64_mediumpath_v1) ;  /* 0x00000010000c7944 */ /* 0x020fea0003c00000 */
[----:B------:R-:W-:Y:S02]  /*0c60*/  IMAD.MOV.U32 R50, RZ, RZ, R2 ;  /* 0x000000ffff327224 */ /* 0x000fe400078e0002 */
[----:B------:R-:W-:-:S07]  /*0c70*/  IMAD.MOV.U32 R51, RZ, RZ, R3 ;  /* 0x000000ffff337224 */ /* 0x000fce00078e0003 */
.L_x_30:
[----:B------:R-:W-:Y:S05]  /*0c80*/  BSYNC.RECONVERGENT B0 ;  /* 0x0000000000007941 */ /* 0x000fea0003800200 */
.L_x_29:
[----:B-----5:R-:W-:Y:S01]  /*0c90*/  DSETP.MAX.AND P0, P1, RZ, R22, PT ;  /* 0x00000016ff00722a */ /* 0x020fe2000390f000 */
[----:B------:R-:W0:Y:S01]  /*0ca0*/  LDCU.64 UR6, c[0x0][0x3e8] ;  /* 0x00007d00ff0677ac */ /* 0x000e220008000a00 */
[----:B------:R-:W-:Y:S01]  /*0cb0*/  IMAD.MOV.U32 R5, RZ, RZ, R23 ;  /* 0x000000ffff057224 */ /* 0x000fe200078e0017 */
[----:B------:R-:W-:Y:S01]  /*0cc0*/  MOV R2, RZ ;  /* 0x000000ff00027202 */ /* 0x000fe20000000f00 */
[----:B------:R-:W-:Y:S01]  /*0cd0*/  IMAD.MOV.U32 R52, RZ, RZ, RZ ;  /* 0x000000ffff347224 */ /* 0x000fe200078e00ff */
[----:B------:R-:W-:Y:S01]  /*0ce0*/  MOV R3, R22 ;  /* 0x0000001600037202 */ /* 0x000fe20000000f00 */
[----:B------:R-:W-:Y:S01]  /*0cf0*/  IMAD.MOV.U32 R4, RZ, RZ, 0x0 ;  /* 0x00000000ff047424 */ /* 0x000fe200078e00ff */
[----:B------:R-:W-:Y:S01]  /*0d00*/  FSEL R53, R2, R5, P0 ;  /* 0x0000000502357208 */ /* 0x000fe20000000000 */
[----:B------:R-:W-:Y:S01]  /*0d10*/  BSSY.RECONVERGENT B0, `(.L_x_31) ;  /* 0x0000019000007945 */ /* 0x000fe20003800200 */
[----:B------:R-:W-:-:S05]  /*0d20*/  SEL R52, R52, R3, P0 ;  /* 0x0000000334347207 */ /* 0x000fca0000000000 */
[----:B------:R-:W-:Y:S02]  /*0d30*/  @P1 LOP3.LUT R53, R5, 0x80000, RZ, 0xfc, !PT ;  /* 0x0008000005351812 */ /* 0x000fe400078efcff */
[----:B------:R-:W-:-:S04]  /*0d40*/  MOV R5, 0x3fd80000 ;  /* 0x3fd8000000057802 */ /* 0x000fc80000000f00 */
        /* <DEDUP_REMOVED lines=17> */
[----:B------:R-:W-:-:S07]  /*0e60*/  MOV R4, 0xe80 ;  /* 0x00000e8000047802 */ /* 0x000fce0000000f00 */
[----:B------:R-:W-:Y:S05]  /*0e70*/  CALL.REL.NOINC `($__internal_3_$__cuda_sm20_dsqrt_rn_f64_mediumpath_v1) ;  /* 0x0000000c00847944 */ /* 0x000fea0003c00000 */
[----:B------:R-:W-:Y:S01]  /*0e80*/  IMAD.MOV.U32 R4, RZ, RZ, R2 ;  /* 0x000000ffff047224 */ /* 0x000fe200078e0002 */
[----:B------:R-:W-:-:S07]  /*0e90*/  MOV R5, R3 ;  /* 0x0000000300057202 */ /* 0x000fce0000000f00 */
.L_x_32:
[----:B------:R-:W-:Y:S05]  /*0ea0*/  BSYNC.RECONVERGENT B0 ;  /* 0x0000000000007941 */ /* 0x000fea0003800200 */
.L_x_31:
[----:B------:R-:W2:Y:S04]  /*0eb0*/  LDG.E.64 R40, desc[UR4][R40.64+0x10] ;  /* 0x0000100428287981 */ /* 0x000ea8000c1e1b00 */
[----:B------:R-:W3:Y:S01]  /*0ec0*/  LDG.E R46, desc[UR4][R46.64+0x8] ;  /* 0x000008042e2e7981 */ /* 0x000ee2000c1e1900 */
[----:B------:R-:W-:Y:S01]  /*0ed0*/  DADD R2, R24, -R22 ;  /* 0x0000000018027229 */ /* 0x000fe20000000816 */
[----:B------:R-:W0:Y:S01]  /*0ee0*/  LDC.64 R10, c[0x0][0x380] ;  /* 0x0000e000ff0a7b82 */ /* 0x000e220000000a00 */
[----:B------:R-:W1:Y:S01]  /*0ef0*/  LDCU.64 UR6, c[0x0][0x3e8] ;  /* 0x00007d00ff0677ac */ /* 0x000e620008000a00 */
[----:B------:R-:W-:Y:S01]  /*0f00*/  IMAD.MOV.U32 R22, RZ, RZ, RZ ;  /* 0x000000ffff167224 */ /* 0x000fe200078e00ff */
[----:B------:R-:W-:Y:S01]  /*0f10*/  MOV R52, RZ ;  /* 0x000000ff00347202 */ /* 0x000fe20000000f00 */
[----:B------:R-:W5:Y:S04]  /*0f20*/  LDG.E.64 R34, desc[UR4][R34.64+0x10] ;  /* 0x0000100422227981 */ /* 0x000f68000c1e1b00 */
[----:B------:R-:W4:Y:S01]  /*0f30*/  LDC.64 R6, c[0x0][0x388] ;  /* 0x0000e200ff067b82 */ /* 0x000f220000000a00 */
[----:B--2---:R-:W-:Y:S01]  /*0f40*/  DSETP.MAX.AND P1, P2, RZ, R40, PT ;  /* 0x00000028ff00722a */ /* 0x004fe20003a2f000 */
[----:B---3--:R-:W-:Y:S01]  /*0f50*/  ISETP.GE.AND P0, PT, R46, RZ, PT ;  /* 0x000000ff2e00720c */ /* 0x008fe20003f06270 */
[----:B------:R-:W-:-:S05]  /*0f60*/  IMAD.MOV.U32 R23, RZ, RZ, R41 ;  /* 0x000000ffff177224 */ /* 0x000fca00078e0029 */
[----:B------:R-:W-:-:S07]  /*0f70*/  FSEL R53, R22, R23, P1 ;  /* 0x0000001716357208 */ /* 0x000fce0000800000 */
[----:B------:R-:W-:Y:S01]  /*0f80*/  @P2 LOP3.LUT R53, R23, 0x80000, RZ, 0xfc, !PT ;  /* 0x0008000017352812 */ /* 0x000fe200078efcff */
[----:B------:R-:W-:Y:S01]  /*0f90*/  IMAD.MOV.U32 R23, RZ, RZ, R40 ;  /* 0x000000ffff177224 */ /* 0x000fe200078e0028 */
[----:B------:R-:W2:Y:S04]  /*0fa0*/  @P0 LDC.64 R8, c[0x0][0x390] ;  /* 0x0000e400ff080b82 */ /* 0x000ea80000000a00 */
[----:B------:R-:W-:Y:S01]  /*0fb0*/  SEL R52, R52, R23, P1 ;  /* 0x0000001734347207 */ /* 0x000fe20000800000 */
[----:B0-----:R-:W-:-:S05]  /*0fc0*/  @P0 IMAD.WIDE.U32 R54, R46, 0x8, R10 ;  /* 0x000000082e360825 */ /* 0x001fca00078e000a */
[----:B-1----:R-:W-:Y:S01]  /*0fd0*/  DMUL R52, R52, UR6 ;  /* 0x0000000634347c28 */ /* 0x002fe20008000000 */
[----:B------:R-:W-:Y:S01]  /*0fe0*/  IMAD.MOV.U32 R22, RZ, RZ, R40 ;  /* 0x000000ffff167224 */ /* 0x000fe200078e0028 */
[----:B------:R-:W-:Y:S01]  /*0ff0*/  MOV R23, R41 ;  /* 0x0000002900177202 */ /* 0x000fe20000000f00 */
[----:B------:R-:W5:Y:S01]  /*1000*/  @P0 LDG.E.64 R38, desc[UR4][R54.64] ;  /* 0x0000000436260981 */ /* 0x000f62000c1e1b00 */
[----:B------:R-:W-:Y:S01]  /*1010*/  DADD R18, R42, -R18 ;  /* 0x000000002a127229 */ /* 0x000fe20000000812 */
[----:B------:R-:W0:Y:S01]  /*1020*/  LDCU.64 UR6, c[0x0][0x3f0] ;  /* 0x00007e00ff0677ac */ /* 0x000e220008000a00 */
[----:B------:R-:W1:Y:S04]  /*1030*/  MUFU.RSQ64H R11, R53 ;  /* 0x00000035000b7308 */ /* 0x000e680000001c00 */
[----:B------:R-:W-:-:S02]  /*1040*/  VIADD R10, R53, 0xfcb00000 ;  /* 0xfcb00000350a7836 */ /* 0x000fc40000000000 */
[----:B--2---:R-:W-:-:S04]  /*1050*/  @P0 IMAD.WIDE.U32 R24, R46, 0x8, R8 ;  /* 0x000000082e180825 */ /* 0x004fc800078e0008 */
[----:B----4-:R-:W-:Y:S01]  /*1060*/  @P0 IMAD.WIDE.U32 R46, R46, 0x8, R6 ;  /* 0x000000082e2e0825 */ /* 0x010fe200078e0006 */
[----:B------:R2:W5:Y:S01]  /*1070*/  @P0 LDG.E.64 R22, desc[UR4][R24.64] ;  /* 0x0000000418160981 */ /* 0x000562000c1e1b00 */
[----:B------:R-:W-:Y:S02]  /*1080*/  MOV R8, R5 ;  /* 0x0000000500087202 */ /* 0x000fe40000000f00 */
[----:B------:R-:W-:Y:S01]  /*1090*/  IMAD.MOV.U32 R6, RZ, RZ, R4 ;  /* 0x000000ffff067224 */ /* 0x000fe200078e0004 */
[----:B------:R3:W5:Y:S01]  /*10a0*/  @P0 LDG.E.64 R36, desc[UR4][R46.64] ;  /* 0x000000042e240981 */ /* 0x000762000c1e1b00 */
[----:B------:R-:W-:Y:S02]  /*10b0*/  DSETP.MAX.AND P0, P1, R4, R50, PT ;  /* 0x000000320400722a */ /* 0x000fe4000390f000 */
[----:B-1----:R-:W-:Y:S01]  /*10c0*/  DMUL R4, R10, R10 ;  /* 0x0000000a0a047228 */ /* 0x002fe20000000000 */
[----:B--2---:R-:W-:Y:S01]  /*10d0*/  IMAD.MOV.U32 R24, RZ, RZ, 0x0 ;  /* 0x00000000ff187424 */ /* 0x004fe200078e00ff */
[----:B------:R-:W-:Y:S01]  /*10e0*/  MOV R25, 0x3fd80000 ;  /* 0x3fd8000000197802 */ /* 0x000fe20000000f00 */
[----:B------:R3:W5:Y:S05]  /*10f0*/  LDG.E.64 R46, desc[UR4][R32.64+0x28] ;  /* 0x00002804202e7981 */ /* 0x00076a000c1e1b00 */
[----:B------:R-:W-:-:S08]  /*1100*/  DFMA R4, R52, -R4, 1 ;  /* 0x3ff000003404742b */ /* 0x000fd00000000804 */
[----:B------:R-:W-:Y:S02]  /*1110*/  DFMA R24, R4, R24, 0.5 ;  /* 0x3fe000000418742b */ /* 0x000fe40000000018 */
[----:B------:R-:W-:-:S08]  /*1120*/  DMUL R4, R10, R4 ;  /* 0x000000040a047228 */ /* 0x000fd00000000000 */
[----:B------:R-:W-:Y:S01]  /*1130*/  DFMA R4, R24, R4, R10 ;  /* 0x000000041804722b */ /* 0x000fe2000000000a */
[----:B------:R3:W5:Y:S01]  /*1140*/  LDG.E.64 R24, desc[UR4][R32.64+0x20] ;  /* 0x0000200420187981 */ /* 0x000762000c1e1b00 */
[----:B------:R-:W-:-:S05]  /*1150*/  IMAD.MOV.U32 R7, RZ, RZ, R50 ;  /* 0x000000ffff077224 */ /* 0x000fca00078e0032 */
[----:B------:R-:W-:Y:S02]  /*1160*/  SEL R6, R6, R7, P0 ;  /* 0x0000000706067207 */ /* 0x000fe40000000000 */
[----:B------:R-:W-:Y:S01]  /*1170*/  FSEL R7, R8, R51, P0 ;  /* 0x0000003308077208 */ /* 0x000fe20000000000 */
[----:B------:R-:W-:Y:S01]  /*1180*/  DADD R8, R44, -R20 ;  /* 0x000000002c087229 */ /* 0x000fe20000000814 */
[----:B------:R-:W-:-:S06]  /*1190*/  @P1 LOP3.LUT R7, R51, 0x80000, RZ, 0xfc, !PT ;  /* 0x0008000033071812 */ /* 0x000fcc00078efcff */
[C---:B------:R-:W-:Y:S02]  /*11a0*/  DMUL R2, R6.reuse, R2 ;  /* 0x0000000206027228 */ /* 0x040fe40000000000 */
[C---:B------:R-:W-:Y:S02]  /*11b0*/  DMUL R8, R6.reuse, R8 ;  /* 0x0000000806087228 */ /* 0x040fe40000000000 */
[C---:B------:R-:W-:Y:S01]  /*11c0*/  DMUL R18, R6.reuse, R18 ;  /* 0x0000001206127228 */ /* 0x040fe20000000000 */
[----:B------:R-:W-:Y:S01]  /*11d0*/  IMAD.MOV.U32 R20, RZ, RZ, R31 ;  /* 0x000000ffff147224 */ /* 0x000fe200078e001f */
[----:B------:R-:W-:Y:S02]  /*11e0*/  DSETP.MAX.AND P1, P2, R6, R30, PT ;  /* 0x0000001e0600722a */ /* 0x000fe40003a2f000 */
[C---:B------:R-:W-:Y:S02]  /*11f0*/  DFMA R48, R16.reuse, R2, R48 ;  /* 0x000000021030722b */ /* 0x040fe40000000030 */
[----:B------:R-:W-:-:S02]  /*1200*/  DMUL R8, R16, R8 ;  /* 0x0000000810087228 */ /* 0x000fc40000000000 */
[----:B------:R-:W-:Y:S01]  /*1210*/  DMUL R16, R16, R18 ;  /* 0x0000001210107228 */ /* 0x000fe20000000000 */
[----:B------:R-:W-:Y:S01]  /*1220*/  IMAD.MOV.U32 R19, RZ, RZ, R30 ;  /* 0x000000ffff137224 */ /* 0x000fe200078e001e */
[----:B------:R-:W-:Y:S01]  /*1230*/  MOV R18, R6 ;  /* 0x0000000600127202 */ /* 0x000fe20000000f00 */
[----:B------:R-:W-:Y:S01]  /*1240*/  DMUL R2, R52, R4 ;  /* 0x0000000434027228 */ /* 0x000fe20000000000 */
[----:B------:R-:W-:Y:S02]  /*1250*/  FSEL R21, R7, R20, P1 ;  /* 0x0000001407157208 */ /* 0x000fe40000800000 */
[----:B------:R-:W-:Y:S02]  /*1260*/  SEL R18, R18, R19, P1 ;  /* 0x0000001312127207 */ /* 0x000fe40000800000 */
[----:B------:R-:W-:Y:S01]  /*1270*/  ISETP.GE.U32.AND P1, PT, R10, 0x7ca00000, PT ;  /* 0x7ca000000a00780c */ /* 0x000fe20003f26070 */
[----:B------:R-:W-:Y:S02]  /*1280*/  DFMA R14, R14, R8, R28 ;  /* 0x000000080e0e722b */ /* 0x000fe4000000001c */
[----:B------:R-:W-:Y:S01]  /*1290*/  DFMA R8, R2, -R2, R52 ;  /* 0x800000020208722b */ /* 0x000fe20000000034 */
[----:B------:R-:W-:Y:S01]  /*12a0*/  @P2 LOP3.LUT R21, R20, 0x80000, RZ, 0xfc, !PT ;  /* 0x0008000014152812 */ /* 0x000fe200078efcff */
[----:B0-----:R-:W-:Y:S01]  /*12b0*/  DSETP.GT.AND P0, PT, R6, UR6, PT ;  /* 0x0000000606007e2a */ /* 0x001fe2000bf04000 */
[----:B------:R-:W-:-:S02]  /*12c0*/  VIADD R7, R5, 0xfff00000 ;  /* 0xfff0000005077836 */ /* 0x000fc40000000000 */
[----:B------:R-:W-:Y:S01]  /*12d0*/  IMAD.MOV.U32 R6, RZ, RZ, R4 ;  /* 0x000000ffff067224 */ /* 0x000fe200078e0004 */
[----:B------:R-:W-:Y:S01]  /*12e0*/  MOV R19, R21 ;  /* 0x0000001500137202 */ /* 0x000fe20000000f00 */
[----:B------:R-:W-:Y:S01]  /*12f0*/  DFMA R12, R12, R16, R26 ;  /* 0x000000100c0c722b */ /* 0x000fe2000000001a */
[----:B------:R-:W-:Y:S01]  /*1300*/  BSSY.RECONVERGENT B0, `(.L_x_33) ;  /* 0x000000b000007945 */ /* 0x000fe20003800200 */
[----:B------:R-:W-:Y:S02]  /*1310*/  FSEL R18, R18, R30, P0 ;  /* 0x0000001e12127208 */ /* 0x000fe40000000000 */
[----:B------:R-:W-:Y:S01]  /*1320*/  DFMA R16, R8, R6, R2 ;  /* 0x000000060810722b */ /* 0x000fe20000000002 */
[----:B------:R-:W-:Y:S01]  /*1330*/  FSEL R19, R19, R31, P0 ;  /* 0x0000001f13137208 */ /* 0x000fe20000000000 */
[----:B---3--:R-:W-:Y:S09]  /*1340*/  @!P1 BRA `(.L_x_34) ;  /* 0x0000000000189947 */ /* 0x008ff20003800000 */
[----:B------:R-:W-:Y:S01]  /*1350*/  IMAD.MOV.U32 R6, RZ, RZ, R4 ;  /* 0x000000ffff067224 */ /* 0x000fe200078e0004 */
[----:B------:R-:W-:Y:S01]  /*1360*/  MOV R4, 0x1390 ;  /* 0x0000139000047802 */ /* 0x000fe20000000f00 */
[----:B------:R-:W-:-:S07]  /*1370*/  IMAD.MOV.U32 R11, RZ, RZ, R53 ;  /* 0x000000ffff0b7224 */ /* 0x000fce00078e0035 */
[----:B-----5:R-:W-:Y:S05]  /*1380*/  CALL.REL.NOINC `($__internal_3_$__cuda_sm20_dsqrt_rn_f64_mediumpath_v1) ;  /* 0x0000000800407944 */ /* 0x020fea0003c00000 */
[----:B------:R-:W-:Y:S01]  /*1390*/  MOV R16, R2 ;  /* 0x0000000200107202 */ /* 0x000fe20000000f00 */
[----:B------:R-:W-:-:S07]  /*13a0*/  IMAD.MOV.U32 R17, RZ, RZ, R3 ;  /* 0x000000ffff117224 */ /* 0x000fce00078e0003 */
.L_x_34:
[----:B------:R-:W-:Y:S05]  /*13b0*/  BSYNC.RECONVERGENT B0 ;  /* 0x0000000000007941 */ /* 0x000fea0003800200 */
.L_x_33:
[----:B-----5:R-:W-:Y:S01]  /*13c0*/  DSETP.MAX.AND P0, P1, RZ, R22, PT ;  /* 0x00000016ff00722a */ /* 0x020fe2000390f000 */
[----:B------:R-:W0:Y:S01]  /*13d0*/  LDCU.64 UR6, c[0x0][0x3e8] ;  /* 0x00007d00ff0677ac */ /* 0x000e220008000a00 */
[----:B------:R-:W-:Y:S01]  /*13e0*/  IMAD.MOV.U32 R2, RZ, RZ, RZ ;  /* 0x000000ffff027224 */ /* 0x000fe200078e00ff */
[----:B------:R-:W-:Y:S01]  /*13f0*/  MOV R5, R23 ;  /* 0x0000001700057202 */ /* 0x000fe20000000f00 */
[----:B------:R-:W-:Y:S01]  /*1400*/  IMAD.MOV.U32 R3, RZ, RZ, R22 ;  /* 0x000000ffff037224 */ /* 0x000fe200078e0016 */
[----:B------:R-:W-:Y:S01]  /*1410*/  BSSY.RECONVERGENT B0, `(.L_x_35) ;  /* 0x000001f000007945 */ /* 0x000fe20003800200 */
[----:B------:R-:W-:Y:S01]  /*1420*/  IMAD.MOV.U32 R4, RZ, RZ, 0x0 ;  /* 0x00000000ff047424 */ /* 0x000fe200078e00ff */
[C---:B------:R-:W-:Y:S02]  /*1430*/  FSEL R7, R2.reuse, R5, P0 ;  /* 0x0000000502077208 */ /* 0x040fe40000000000 */
[----:B------:R-:W-:-:S05]  /*1440*/  SEL R2, R2, R3, P0 ;  /* 0x0000000302027207 */ /* 0x000fca0000000000 */
[----:B------:R-:W-:Y:S01]  /*1450*/  @P1 LOP3.LUT R7, R5, 0x80000, RZ, 0xfc, !PT ;  /* 0x0008000005071812 */ /* 0x000fe200078efcff */
[----:B------:R-:W-:-:S04]  /*1460*/  IMAD.MOV.U32 R5, RZ, RZ, 0x3fd80000 ;  /* 0x3fd80000ff057424 */ /* 0x000fc800078e00ff */
[----:B------:R-:W-:-:S06]  /*1470*/  IMAD.MOV.U32 R3, RZ, RZ, R7 ;  /* 0x000000ffff037224 */ /* 0x000fcc00078e0007 */
[----:B0-----:R-:W-:-:S06]  /*1480*/  DMUL R52, R2, UR6 ;  /* 0x0000000602347c28 */ /* 0x001fcc0008000000 */
[----:B------:R-:W0:Y:S04]  /*1490*/  MUFU.RSQ64H R11, R53 ;  /* 0x00000035000b7308 */ /* 0x000e280000001c00 */
[----:B------:R-:W-:-:S04]  /*14a0*/  IADD3 R10, PT, PT, R53, -0x3500000, RZ ;  /* 0xfcb00000350a7810 */ /* 0x000fc80007ffe0ff */
[----:B------:R-:W-:Y:S02]  /*14b0*/  ISETP.GE.U32.AND P0, PT, R10, 0x7ca00000, PT ;  /* 0x7ca000000a00780c */ /* 0x000fe40003f06070 */
        /* <DEDUP_REMOVED lines=13> */
[----:B------:R-:W-:Y:S01]  /*1590*/  IMAD.MOV.U32 R2, RZ, RZ, R20 ;  /* 0x000000ffff027224 */ /* 0x000fe200078e0014 */
[----:B------:R-:W-:Y:S01]  /*15a0*/  MOV R7, R5 ;  /* 0x0000000500077202 */ /* 0x000fe20000000f00 */
[----:B------:R-:W-:Y:S01]  /*15b0*/  IMAD.MOV.U32 R3, RZ, RZ, R21 ;  /* 0x000000ffff037224 */ /* 0x000fe200078e0015 */
[----:B------:R-:W-:-:S07]  /*15c0*/  MOV R4, 0x15e0 ;  /* 0x000015e000047802 */ /* 0x000fce0000000f00 */
[----:B------:R-:W-:Y:S05]  /*15d0*/  CALL.REL.NOINC `($__internal_3_$__cuda_sm20_dsqrt_rn_f64_mediumpath_v1) ;  /* 0x0000000400ac7944 */ /* 0x000fea0003c00000 */
[----:B------:R-:W-:Y:S02]  /*15e0*/  IMAD.MOV.U32 R6, RZ, RZ, R2 ;  /* 0x000000ffff067224 */ /* 0x000fe400078e0002 */
[----:B------:R-:W-:-:S07]  /*15f0*/  IMAD.MOV.U32 R7, RZ, RZ, R3 ;  /* 0x000000ffff077224 */ /* 0x000fce00078e0003 */
.L_x_36:
[----:B------:R-:W-:Y:S05]  /*1600*/  BSYNC.RECONVERGENT B0 ;  /* 0x0000000000007941 */ /* 0x000fea0003800200 */
.L_x_35:
[----:B------:R-:W0:Y:S01]  /*1610*/  LDC.64 R2, c[0x0][0x3d8] ;  /* 0x0000f600ff027b82 */ /* 0x000e220000000a00 */
[----:B------:R-:W-:Y:S01]  /*1620*/  DSETP.MAX.AND P0, P1, R6, R16, PT ;  /* 0x000000100600722a */ /* 0x000fe2000390f000 */
[----:B------:R-:W-:Y:S01]  /*1630*/  IMAD.MOV.U32 R9, RZ, RZ, R16 ;  /* 0x000000ffff097224 */ /* 0x000fe200078e0010 */
[----:B------:R-:W-:Y:S01]  /*1640*/  MOV R8, R6 ;  /* 0x0000000600087202 */ /* 0x000fe20000000f00 */
[----:B------:R-:W1:Y:S01]  /*1650*/  LDCU.64 UR6, c[0x0][0x3f0] ;  /* 0x00007e00ff0677ac */ /* 0x000e620008000a00 */
[----:B0-----:R-:W-:-:S06]  /*1660*/  IMAD.WIDE R2, R0, 0x8, R2 ;  /* 0x0000000800027825 */ /* 0x001fcc00078e0202 */
[----:B------:R-:W2:Y:S01]  /*1670*/  LDG.E.64 R2, desc[UR4][R2.64] ;  /* 0x0000000402027981 */ /* 0x000ea2000c1e1b00 */
[----:B------:R-:W-:Y:S01]  /*1680*/  SEL R6, R8, R9, P0 ;  /* 0x0000000908067207 */ /* 0x000fe20000000000 */
[----:B------:R-:W-:Y:S01]  /*1690*/  DADD R38, R44, -R38 ;  /* 0x000000002c267229 */ /* 0x000fe20000000826 */
[----:B------:R-:W-:Y:S01]  /*16a0*/  FSEL R7, R7, R17, P0 ;  /* 0x0000001107077208 */ /* 0x000fe20000000000 */
[----:B------:R-:W-:Y:S01]  /*16b0*/  DADD R36, R42, -R36 ;  /* 0x000000002a247229 */ /* 0x000fe20000000824 */
[----:B------:R-:W-:Y:S01]  /*16c0*/  @P1 LOP3.LUT R7, R17, 0x80000, RZ, 0xfc, !PT ;  /* 0x0008000011071812 */ /* 0x000fe200078efcff */
[----:B------:R-:W-:Y:S01]  /*16d0*/  DADD R40, R40, -R22 ;  /* 0x0000000028287229 */ /* 0x000fe20000000816 */
[----:B------:R-:W-:Y:S01]  /*16e0*/  IMAD.MOV.U32 R20, RZ, RZ, R19 ;  /* 0x000000ffff147224 */ /* 0x000fe200078e0013 */
[----:B------:R-:W-:Y:S01]  /*16f0*/  MOV R16, R18 ;  /* 0x0000001200107202 */ /* 0x000fe20000000f00 */
[----:B------:R-:W-:Y:S02]  /*1700*/  BSSY.RECONVERGENT B0, `(.L_x_37) ;  /* 0x000001e000007945 */ /* 0x000fe40003800200 */
[----:B------:R-:W-:-:S02]  /*1710*/  DSETP.MAX.AND P1, P2, R6, R18, PT ;  /* 0x000000120600722a */ /* 0x000fc40003a2f000 */
[C---:B------:R-:W-:Y:S02]  /*1720*/  DMUL R38, R6.reuse, R38 ;  /* 0x0000002606267228 */ /* 0x040fe40000000000 */
[C---:B------:R-:W-:Y:S02]  /*1730*/  DMUL R36, R6.reuse, R36 ;  /* 0x0000002406247228 */ /* 0x040fe40000000000 */
[C---:B------:R-:W-:Y:S02]  /*1740*/  DMUL R40, R6.reuse, R40 ;  /* 0x0000002806287228 */ /* 0x040fe40000000000 */
[----:B-1----:R-:W-:Y:S01]  /*1750*/  DSETP.GT.AND P0, PT, R6, UR6, PT ;  /* 0x0000000606007e2a */ /* 0x002fe2000bf04000 */
[----:B------:R-:W-:Y:S01]  /*1760*/  FSEL R7, R7, R20, P1 ;  /* 0x0000001407077208 */ /* 0x000fe20000800000 */
[C---:B------:R-:W-:Y:S02]  /*1770*/  DMUL R38, R34.reuse, R38 ;  /* 0x0000002622267228 */ /* 0x040fe40000000000 */
[----:B------:R-:W-:-:S02]  /*1780*/  DMUL R36, R34, R36 ;  /* 0x0000002422247228 */ /* 0x000fc40000000000 */
[----:B------:R-:W-:Y:S01]  /*1790*/  @P2 LOP3.LUT R7, R20, 0x80000, RZ, 0xfc, !PT ;  /* 0x0008000014072812 */ /* 0x000fe200078efcff */
[----:B------:R-:W-:-:S03]  /*17a0*/  DFMA R48, R34, R40, R48 ;  /* 0x000000282230722b */ /* 0x000fc60000000030 */
[----:B------:R-:W-:Y:S02]  /*17b0*/  DFMA R14, R24, R38, R14 ;  /* 0x00000026180e722b */ /* 0x000fe4000000000e */
[----:B------:R-:W-:Y:S01]  /*17c0*/  DFMA R12, R46, R36, R12 ;  /* 0x000000242e0c722b */ /* 0x000fe2000000000c */
[----:B--2---:R-:W0:Y:S01]  /*17d0*/  MUFU.RCP64H R5, R3 ;  /* 0x0000000300057308 */ /* 0x004e220000001800 */
[----:B------:R-:W-:-:S06]  /*17e0*/  VIADD R4, R3, 0x300402 ;  /* 0x0030040203047836 */ /* 0x000fcc0000000000 */
[----:B0-----:R-:W-:-:S08]  /*17f0*/  DFMA R8, -R2, R4, 1 ;  /* 0x3ff000000208742b */ /* 0x001fd00000000104 */
[----:B------:R-:W-:-:S08]  /*1800*/  DFMA R8, R8, R8, R8 ;  /* 0x000000080808722b */ /* 0x000fd00000000008 */
[----:B------:R-:W-:Y:S01]  /*1810*/  DFMA R8, R4, R8, R4 ;  /* 0x000000080408722b */ /* 0x000fe20000000004 */
[----:B------:R-:W-:-:S05]  /*1820*/  IMAD.MOV.U32 R5, RZ, RZ, R6 ;  /* 0x000000ffff057224 */ /* 0x000fca00078e0006 */
[----:B------:R-:W-:Y:S02]  /*1830*/  SEL R6, R5, R16, P1 ;  /* 0x0000001005067207 */ /* 0x000fe40000800000 */
[----:B------:R-:W-:Y:S01]  /*1840*/  DFMA R10, -R2, R8, 1 ;  /* 0x3ff00000020a742b */ /* 0x000fe20000000108 */
[----:B------:R-:W-:Y:S02]  /*1850*/  FSETP.GEU.AND P1, PT, |R4|, 5.8789094863358348022e-39, PT ;  /* 0x004004020400780b */ /* 0x000fe40003f2e200 */
[----:B------:R-:W-:Y:S02]  /*1860*/  FSEL R4, R6, R18, P0 ;  /* 0x0000001206047208 */ /* 0x000fe40000000000 */
[----:B------:R-:W-:-:S03]  /*1870*/  FSEL R5, R7, R19, P0 ;  /* 0x0000001307057208 */ /* 0x000fc60000000000 */
[----:B------:R-:W-:-:S06]  /*1880*/  DFMA R8, R8, R10, R8 ;  /* 0x0000000a0808722b */ /* 0x000fcc0000000008 */
[----:B------:R-:W-:Y:S05]  /*1890*/  @P1 BRA `(.L_x_38) ;  /* 0x0000000000101947 */ /* 0x000fea0003800000 */
[----:B------:R-:W-:Y:S02]  /*18a0*/  LOP3.LUT R6, R3, 0x7fffffff, RZ, 0xc0, !PT ;  /* 0x7fffffff03067812 */ /* 0x000fe400078ec0ff */
[----:B------:R-:W-:Y:S02]  /*18b0*/  MOV R16, 0x18e0 ;  /* 0x000018e000107802 */ /* 0x000fe40000000f00 */
[----:B------:R-:W-:-:S07]  /*18c0*/  IADD3 R8, PT, PT, R6, -0x100000, RZ ;  /* 0xfff0000006087810 */ /* 0x000fce0007ffe0ff */
[----:B------:R-:W-:Y:S05]  /*18d0*/  CALL.REL.NOINC `($__internal_2_$__cuda_sm20_dblrcp_rn_slowpath_v3) ;  /* 0x0000000000447944 */ /* 0x000fea0003c00000 */
.L_x_38:
[----:B------:R-:W-:Y:S05]  /*18e0*/  BSYNC.RECONVERGENT B0 ;  /* 0x0000000000007941 */ /* 0x000fea0003800200 */
.L_x_37:
[----:B------:R-:W0:Y:S01]  /*18f0*/  LDC.64 R2, c[0x0][0x3a0] ;  /* 0x0000e800ff027b82 */ /* 0x000e220000000a00 */
[-C--:B------:R-:W-:Y:S02]  /*1900*/  DMUL R48, R48, R8.reuse ;  /* 0x0000000830307228 */ /* 0x080fe40000000000 */
[-C--:B------:R-:W-:Y:S02]  /*1910*/  DMUL R14, R14, R8.reuse ;  /* 0x000000080e0e7228 */ /* 0x080fe40000000000 */
[----:B------:R-:W-:-:S03]  /*1920*/  DMUL R12, R12, R8 ;  /* 0x000000080c0c7228 */ /* 0x000fc60000000000 */
[----:B------:R-:W1:Y:S08]  /*1930*/  LDC.64 R6, c[0x0][0x3a8] ;  /* 0x0000ea00ff067b82 */ /* 0x000e700000000a00 */
[----:B------:R-:W2:Y:S08]  /*1940*/  LDC.64 R10, c[0x0][0x3b0] ;  /* 0x0000ec00ff0a7b82 */ /* 0x000eb00000000a00 */
[----:B------:R-:W3:Y:S01]  /*1950*/  LDC.64 R16, c[0x0][0x3b8] ;  /* 0x0000ee00ff107b82 */ /* 0x000ee20000000a00 */
[----:B0-----:R-:W-:-:S05]  /*1960*/  IMAD.WIDE R2, R0, 0x8, R2 ;  /* 0x0000000800027825 */ /* 0x001fca00078e0202 */
[----:B------:R-:W-:Y:S01]  /*1970*/  STG.E.64 desc[UR4][R2.64], R48 ;  /* 0x0000003002007986 */ /* 0x000fe2000c101b04 */
[----:B-1----:R-:W-:-:S05]  /*1980*/  IMAD.WIDE R6, R0, 0x8, R6 ;  /* 0x0000000800067825 */ /* 0x002fca00078e0206 */
[----:B------:R-:W-:Y:S01]  /*1990*/  STG.E.64 desc[UR4][R6.64], R14 ;  /* 0x0000000e06007986 */ /* 0x000fe2000c101b04 */
[----:B--2---:R-:W-:-:S05]  /*19a0*/  IMAD.WIDE R8, R0, 0x8, R10 ;  /* 0x0000000800087825 */ /* 0x004fca00078e020a */
[----:B------:R-:W-:Y:S01]  /*19b0*/  STG.E.64 desc[UR4][R8.64], R12 ;  /* 0x0000000c08007986 */ /* 0x000fe2000c101b04 */
[----:B---3--:R-:W-:-:S05]  /*19c0*/  IMAD.WIDE R10, R0, 0x8, R16 ;  /* 0x00000008000a7825 */ /* 0x008fca00078e0210 */
[----:B------:R-:W-:Y:S01]  /*19d0*/  STG.E.64 desc[UR4][R10.64], R4 ;  /* 0x000000040a007986 */ /* 0x000fe2000c101b04 */
[----:B------:R-:W-:Y:S05]  /*19e0*/  EXIT ;  /* 0x000000000000794d */ /* 0x000fea0003800000 */
        .weak           $__internal_2_$__cuda_sm20_dblrcp_rn_slowpath_v3
        .type           $__internal_2_$__cuda_sm20_dblrcp_rn_slowpath_v3,@function
        .size           $__internal_2_$__cuda_sm20_dblrcp_rn_slowpath_v3,($__internal_3_$__cuda_sm20_dsqrt_rn_f64_mediumpath_v1 - $__internal_2_$__cuda_sm20_dblrcp_rn_slowpath_v3)
$__internal_2_$__cuda_sm20_dblrcp_rn_slowpath_v3:
[----:B------:R-:W-:Y:S01]  /*19f0*/  DSETP.GTU.AND P0, PT, |R2|, +INF , PT ;  /* 0x7ff000000200742a */ /* 0x000fe20003f0c200 */
[----:B------:R-:W-:-:S13]  /*1a00*/  BSSY.RECONVERGENT B1, `(.L_x_39) ;  /* 0x0000023000017945 */ /* 0x000fda0003800200 */
[----:B------:R-:W-:Y:S05]  /*1a10*/  @P0 BRA `(.L_x_40) ;  /* 0x00000000007c0947 */ /* 0x000fea0003800000 */
[----:B------:R-:W-:-:S05]  /*1a20*/  LOP3.LUT R9, R3, 0x7fffffff, RZ, 0xc0, !PT ;  /* 0x7fffffff03097812 */ /* 0x000fca00078ec0ff */
[----:B------:R-:W-:-:S05]  /*1a30*/  VIADD R6, R9, 0xffffffff ;  /* 0xffffffff09067836 */ /* 0x000fca0000000000 */
[----:B------:R-:W-:-:S13]  /*1a40*/  ISETP.GE.U32.AND P0, PT, R6, 0x7fefffff, PT ;  /* 0x7fefffff0600780c */ /* 0x000fda0003f06070 */
[----:B------:R-:W-:Y:S01]  /*1a50*/  @P0 LOP3.LUT R7, R3, 0x7ff00000, RZ, 0x3c, !PT ;  /* 0x7ff0000003070812 */ /* 0x000fe200078e3cff */
[----:B------:R-:W-:Y:S01]  /*1a60*/  @P0 IMAD.MOV.U32 R6, RZ, RZ, RZ ;  /* 0x000000ffff060224 */ /* 0x000fe200078e00ff */
[----:B------:R-:W-:Y:S06]  /*1a70*/  @P0 BRA `(.L_x_41) ;  /* 0x00000000006c0947 */ /* 0x000fec0003800000 */
[----:B------:R-:W-:-:S13]  /*1a80*/  ISETP.GE.U32.AND P0, PT, R9, 0x1000001, PT ;  /* 0x010000010900780c */ /* 0x000fda0003f06070 */
[----:B------:R-:W-:Y:S05]  /*1a90*/  @!P0 BRA `(.L_x_42) ;  /* 0x0000000000348947 */ /* 0x000fea0003800000 */
[----:B------:R-:W-:Y:S01]  /*1aa0*/  IADD3 R7, PT, PT, R3, -0x3fe00000, RZ ;  /* 0xc020000003077810 */ /* 0x000fe20007ffe0ff */
[----:B------:R-:W-:-:S03]  /*1ab0*/  IMAD.MOV.U32 R6, RZ, RZ, R2 ;  /* 0x000000ffff067224 */ /* 0x000fc600078e0002 */
[----:B------:R-:W0:Y:S03]  /*1ac0*/  MUFU.RCP64H R9, R7 ;  /* 0x0000000700097308 */ /* 0x000e260000001800 */
[----:B0-----:R-:W-:-:S08]  /*1ad0*/  DFMA R10, -R6, R8, 1 ;  /* 0x3ff00000060a742b */ /* 0x001fd00000000108 */
[----:B------:R-:W-:-:S08]  /*1ae0*/  DFMA R10, R10, R10, R10 ;  /* 0x0000000a0a0a722b */ /* 0x000fd0000000000a */
[----:B------:R-:W-:-:S08]  /*1af0*/  DFMA R10, R8, R10, R8 ;  /* 0x0000000a080a722b */ /* 0x000fd00000000008 */
[----:B------:R-:W-:-:S08]  /*1b00*/  DFMA R8, -R6, R10, 1 ;  /* 0x3ff000000608742b */ /* 0x000fd0000000010a */
[----:B------:R-:W-:-:S08]  /*1b10*/  DFMA R8, R10, R8, R10 ;  /* 0x000000080a08722b */ /* 0x000fd0000000000a */
[----:B------:R-:W-:-:S08]  /*1b20*/  DMUL R8, R8, 2.2250738585072013831e-308 ;  /* 0x0010000008087828 */ /* 0x000fd00000000000 */
[----:B------:R-:W-:-:S08]  /*1b30*/  DFMA R2, -R2, R8, 1 ;  /* 0x3ff000000202742b */ /* 0x000fd00000000108 */
[----:B------:R-:W-:-:S08]  /*1b40*/  DFMA R2, R2, R2, R2 ;  /* 0x000000020202722b */ /* 0x000fd00000000002 */
[----:B------:R-:W-:Y:S01]  /*1b50*/  DFMA R6, R8, R2, R8 ;  /* 0x000000020806722b */ /* 0x000fe20000000008 */
[----:B------:R-:W-:Y:S10]  /*1b60*/  BRA `(.L_x_41) ;  /* 0x0000000000307947 */ /* 0x000ff40003800000 */
.L_x_42:
[----:B------:R-:W-:Y:S01]  /*1b70*/  DMUL R2, R2, 8.11296384146066816958e+31 ;  /* 0x4690000002027828 */ /* 0x000fe20000000000 */
[----:B------:R-:W-:-:S05]  /*1b80*/  IMAD.MOV.U32 R6, RZ, RZ, R8 ;  /* 0x000000ffff067224 */ /* 0x000fca00078e0008 */
[----:B------:R-:W0:Y:S02]  /*1b90*/  MUFU.RCP64H R7, R3 ;  /* 0x0000000300077308 */ /* 0x000e240000001800 */
[----:B0-----:R-:W-:-:S08]  /*1ba0*/  DFMA R8, -R2, R6, 1 ;  /* 0x3ff000000208742b */ /* 0x001fd00000000106 */
[----:B------:R-:W-:-:S08]  /*1bb0*/  DFMA R8, R8, R8, R8 ;  /* 0x000000080808722b */ /* 0x000fd00000000008 */
[----:B------:R-:W-:-:S08]  /*1bc0*/  DFMA R8, R6, R8, R6 ;  /* 0x000000080608722b */ /* 0x000fd00000000006 */
[----:B------:R-:W-:-:S08]  /*1bd0*/  DFMA R6, -R2, R8, 1 ;  /* 0x3ff000000206742b */ /* 0x000fd00000000108 */
[----:B------:R-:W-:-:S08]  /*1be0*/  DFMA R6, R8, R6, R8 ;  /* 0x000000060806722b */ /* 0x000fd00000000008 */
[----:B------:R-:W-:Y:S01]  /*1bf0*/  DMUL R6, R6, 8.11296384146066816958e+31 ;  /* 0x4690000006067828 */ /* 0x000fe20000000000 */
[----:B------:R-:W-:Y:S10]  /*1c00*/  BRA `(.L_x_41) ;  /* 0x0000000000087947 */ /* 0x000ff40003800000 */
.L_x_40:
[----:B------:R-:W-:Y:S02]  /*1c10*/  LOP3.LUT R7, R3, 0x80000, RZ, 0xfc, !PT ;  /* 0x0008000003077812 */ /* 0x000fe400078efcff */
[----:B------:R-:W-:-:S07]  /*1c20*/  MOV R6, R2 ;  /* 0x0000000200067202 */ /* 0x000fce0000000f00 */
.L_x_41:
[----:B------:R-:W-:Y:S05]  /*1c30*/  BSYNC.RECONVERGENT B1 ;  /* 0x0000000000017941 */ /* 0x000fea0003800200 */
.L_x_39:
[----:B------:R-:W-:Y:S01]  /*1c40*/  MOV R2, R16 ;  /* 0x0000001000027202 */ /* 0x000fe20000000f00 */
[----:B------:R-:W-:Y:S02]  /*1c50*/  IMAD.MOV.U32 R3, RZ, RZ, 0x0 ;  /* 0x00000000ff037424 */ /* 0x000fe400078e00ff */
[----:B------:R-:W-:Y:S02]  /*1c60*/  IMAD.MOV.U32 R8, RZ, RZ, R6 ;  /* 0x000000ffff087224 */ /* 0x000fe400078e0006 */
[----:B------:R-:W-:Y:S01]  /*1c70*/  IMAD.MOV.U32 R9, RZ, RZ, R7 ;  /* 0x000000ffff097224 */ /* 0x000fe200078e0007 */
[----:B------:R-:W-:Y:S06]  /*1c80*/  RET.REL.NODEC R2 `(_Z11flux_kernelPdS_S_S_S_S_S_S_PiS_S_S_S_ddi) ;  /* 0xffffffe002dc7950 */ /* 0x000fec0003c3ffff */
        .weak           $__internal_3_$__cuda_sm20_dsqrt_rn_f64_mediumpath_v1
        .type           $__internal_3_$__cuda_sm20_dsqrt_rn_f64_mediumpath_v1,@function
        .size           $__internal_3_$__cuda_sm20_dsqrt_rn_f64_mediumpath_v1,(.L_x_52 - $__internal_3_$__cuda_sm20_dsqrt_rn_f64_mediumpath_v1)
$__internal_3_$__cuda_sm20_dsqrt_rn_f64_mediumpath_v1:
[----:B------:R-:W-:Y:S01]  /*1c90*/  ISETP.GE.U32.AND P0, PT, R10, -0x3400000, PT ;  /* 0xfcc000000a00780c */ /* 0x000fe20003f06070 */
[----:B------:R-:W-:Y:S01]  /*1ca0*/  BSSY.RECONVERGENT B1, `(.L_x_43) ;  /* 0x0000024000017945 */ /* 0x000fe20003800200 */
[----:B------:R-:W-:-:S11]  /*1cb0*/  IMAD.MOV.U32 R10, RZ, RZ, R52 ;  /* 0x000000ffff0a7224 */ /* 0x000fd600078e0034 */
[----:B------:R-:W-:Y:S05]  /*1cc0*/  @!P0 BRA `(.L_x_44) ;  /* 0x0000000000208947 */ /* 0x000fea0003800000 */
[----:B------:R-:W-:-:S10]  /*1cd0*/  DFMA.RM R6, R8, R6, R2 ;  /* 0x000000060806722b */ /* 0x000fd40000004002 */
[----:B------:R-:W-:-:S04]  /*1ce0*/  IADD3 R2, P0, PT, R6, 0x1, RZ ;  /* 0x0000000106027810 */ /* 0x000fc80007f1e0ff */
[----:B------:R-:W-:-:S06]  /*1cf0*/  IADD3.X R3, PT, PT, RZ, R7, RZ, P0, !PT ;  /* 0x00000007ff037210 */ /* 0x000fcc00007fe4ff */
[----:B------:R-:W-:-:S08]  /*1d00*/  DFMA.RP R10, -R6, R2, R10 ;  /* 0x00000002060a722b */ /* 0x000fd0000000810a */
[----:B------:R-:W-:-:S06]  /*1d10*/  DSETP.GT.AND P0, PT, R10, RZ, PT ;  /* 0x000000ff0a00722a */ /* 0x000fcc0003f04000 */
[----:B------:R-:W-:Y:S02]  /*1d20*/  FSEL R2, R2, R6, P0 ;  /* 0x0000000602027208 */ /* 0x000fe40000000000 */
[----:B------:R-:W-:Y:S01]  /*1d30*/  FSEL R3, R3, R7, P0 ;  /* 0x0000000703037208 */ /* 0x000fe20000000000 */
[----:B------:R-:W-:Y:S06]  /*1d40*/  BRA `(.L_x_45) ;  /* 0x0000000000647947 */ /* 0x000fec0003800000 */
.L_x_44:
[----:B------:R-:W-:-:S14]  /*1d50*/  DSETP.NE.AND P0, PT, R10, RZ, PT ;  /* 0x000000ff0a00722a */ /* 0x000fdc0003f05000 */
[----:B------:R-:W-:Y:S05]  /*1d60*/  @!P0 BRA `(.L_x_46) ;  /* 0x0000000000588947 */ /* 0x000fea0003800000 */
[----:B------:R-:W-:-:S13]  /*1d70*/  ISETP.GE.AND P0, PT, R11, RZ, PT ;  /* 0x000000ff0b00720c */ /* 0x000fda0003f06270 */
[----:B------:R-:W-:Y:S02]  /*1d80*/  @!P0 IMAD.MOV.U32 R2, RZ, RZ, 0x0 ;  /* 0x00000000ff028424 */ /* 0x000fe400078e00ff */
[----:B------:R-:W-:Y:S01]  /*1d90*/  @!P0 IMAD.MOV.U32 R3, RZ, RZ, -0x80000 ;  /* 0xfff80000ff038424 */ /* 0x000fe200078e00ff */
[----:B------:R-:W-:Y:S06]  /*1da0*/  @!P0 BRA `(.L_x_45) ;  /* 0x00000000004c8947 */ /* 0x000fec0003800000 */
[----:B------:R-:W-:-:S13]  /*1db0*/  ISETP.GT.AND P0, PT, R11, 0x7fefffff, PT ;  /* 0x7fefffff0b00780c */ /* 0x000fda0003f04270 */
[----:B------:R-:W-:Y:S05]  /*1dc0*/  @P0 BRA `(.L_x_46) ;  /* 0x0000000000400947 */ /* 0x000fea0003800000 */
[----:B------:R-:W-:Y:S01]  /*1dd0*/  DMUL R10, R10, 8.11296384146066816958e+31 ;  /* 0x469000000a0a7828 */ /* 0x000fe20000000000 */
[----:B------:R-:W-:Y:S01]  /*1de0*/  MOV R8, RZ ;  /* 0x000000ff00087202 */ /* 0x000fe20000000f00 */
[----:B------:R-:W-:Y:S02]  /*1df0*/  IMAD.MOV.U32 R2, RZ, RZ, 0x0 ;  /* 0x00000000ff027424 */ /* 0x000fe400078e00ff */
[----:B------:R-:W-:Y:S02]  /*1e00*/  IMAD.MOV.U32 R3, RZ, RZ, 0x3fd80000 ;  /* 0x3fd80000ff037424 */ /* 0x000fe400078e00ff */
[----:B------:R-:W0:Y:S02]  /*1e10*/  MUFU.RSQ64H R9, R11 ;  /* 0x0000000b00097308 */ /* 0x000e240000001c00 */
[----:B0-----:R-:W-:-:S08]  /*1e20*/  DMUL R6, R8, R8 ;  /* 0x0000000808067228 */ /* 0x001fd00000000000 */
[----:B------:R-:W-:-:S08]  /*1e30*/  DFMA R6, R10, -R6, 1 ;  /* 0x3ff000000a06742b */ /* 0x000fd00000000806 */
[----:B------:R-:W-:Y:S02]  /*1e40*/  DFMA R2, R6, R2, 0.5 ;  /* 0x3fe000000602742b */ /* 0x000fe40000000002 */
[----:B------:R-:W-:-:S08]  /*1e50*/  DMUL R6, R8, R6 ;  /* 0x0000000608067228 */ /* 0x000fd00000000000 */
[----:B------:R-:W-:-:S08]  /*1e60*/  DFMA R6, R2, R6, R8 ;  /* 0x000000060206722b */ /* 0x000fd00000000008 */
[----:B------:R-:W-:Y:S02]  /*1e70*/  DMUL R2, R10, R6 ;  /* 0x000000060a027228 */ /* 0x000fe40000000000 */
[----:B------:R-:W-:-:S06]  /*1e80*/  IADD3 R7, PT, PT, R7, -0x100000, RZ ;  /* 0xfff0000007077810 */ /* 0x000fcc0007ffe0ff */
[----:B------:R-:W-:-:S08]  /*1e90*/  DFMA R8, R2, -R2, R10 ;  /* 0x800000020208722b */ /* 0x000fd0000000000a */
[----:B------:R-:W-:-:S10]  /*1ea0*/  DFMA R2, R6, R8, R2 ;  /* 0x000000080602722b */ /* 0x000fd40000000002 */
[----:B------:R-:W-:Y:S01]  /*1eb0*/  VIADD R3, R3, 0xfcb00000 ;  /* 0xfcb0000003037836 */ /* 0x000fe20000000000 */
[----:B------:R-:W-:Y:S06]  /*1ec0*/  BRA `(.L_x_45) ;  /* 0x0000000000047947 */ /* 0x000fec0003800000 */
.L_x_46:
[----:B------:R-:W-:-:S11]  /*1ed0*/  DADD R2, R10, R10 ;  /* 0x000000000a027229 */ /* 0x000fd6000000000a */
.L_x_45:
[----:B------:R-:W-:Y:S05]  /*1ee0*/  BSYNC.RECONVERGENT B1 ;  /* 0x0000000000017941 */ /* 0x000fea0003800200 */
.L_x_43:
[----:B------:R-:W-:-:S04]  /*1ef0*/  MOV R5, 0x0 ;  /* 0x0000000000057802 */ /* 0x000fc80000000f00 */
[----:B------:R-:W-:Y:S05]  /*1f00*/  RET.REL.NODEC R4 `(_Z11flux_kernelPdS_S_S_S_S_S_S_PiS_S_S_S_ddi) ;  /* 0xffffffe0043c7950 */ /* 0x000fea0003c3ffff */
.L_x_47:
        /* <DEDUP_REMOVED lines=15> */
.L_x_52:


//--------------------- .text._Z18extrapolate_kernelPdS_S_S_i --------------------------
	.section	.text._Z18extrapolate_kernelPdS_S_S_i,"ax",@progbits
	.align	128
        .global         _Z18extrapolate_kernelPdS_S_S_i
        .type           _Z18extrapolate_kernelPdS_S_S_i,@function
        .size           _Z18extrapolate_kernelPdS_S_S_i,(.L_x_57 - _Z18extrapolate_kernelPdS_S_S_i)
        .other          _Z18extrapolate_kernelPdS_S_S_i,@"STO_CUDA_ENTRY STV_DEFAULT"
_Z18extrapolate_kernelPdS_S_S_i:
.text._Z18extrapolate_kernelPdS_S_S_i:
        /* <DEDUP_REMOVED lines=9> */
[----:B------:R-:W1:Y:S07]  /*0090*/  LDCU.64 UR4, c[0x0][0x358] ;  /* 0x00006b00ff0477ac */ /* 0x000e6e0008000a00 */
[----:B------:R-:W2:Y:S08]  /*00a0*/  LDC.64 R4, c[0x0][0x388] ;  /* 0x0000e200ff047b82 */ /* 0x000eb00000000a00 */
[----:B------:R-:W3:Y:S01]  /*00b0*/  LDC.64 R6, c[0x0][0x390] ;  /* 0x0000e400ff067b82 */ /* 0x000ee20000000a00 */
[----:B0-----:R-:W-:-:S07]  /*00c0*/  IMAD.WIDE R2, R11, 0x8, R2 ;  /* 0x000000080b027825 */ /* 0x001fce00078e0202 */
[----:B------:R-:W0:Y:S01]  /*00d0*/  LDC.64 R8, c[0x0][0x398] ;  /* 0x0000e600ff087b82 */ /* 0x000e220000000a00 */
[----:B-1----:R-:W4:Y:S01]  /*00e0*/  LDG.E.64 R2, desc[UR4][R2.64] ;  /* 0x0000000402027981 */ /* 0x002f22000c1e1b00 */
[----:B--2---:R-:W-:-:S06]  /*00f0*/  IMAD.WIDE R4, R11, 0x8, R4 ;  /* 0x000000080b047825 */ /* 0x004fcc00078e0204 */
[----:B------:R-:W2:Y:S01]  /*0100*/  LDG.E.64 R4, desc[UR4][R4.64] ;  /* 0x0000000404047981 */ /* 0x000ea2000c1e1b00 */
[----:B------:R-:W-:-:S05]  /*0110*/  LEA R11, R11, R11, 0x1 ;  /* 0x0000000b0b0b7211 */ /* 0x000fca00078e08ff */
[----:B---3--:R-:W-:-:S04]  /*0120*/  IMAD.WIDE R6, R11, 0x8, R6 ;  /* 0x000000080b067825 */ /* 0x008fc800078e0206 */
[----:B0-----:R-:W-:Y:S01]  /*0130*/  IMAD.WIDE R8, R11, 0x8, R8 ;  /* 0x000000080b087825 */ /* 0x001fe200078e0208 */
[----:B----4-:R-:W-:Y:S04]  /*0140*/  STG.E.64 desc[UR4][R6.64], R2 ;  /* 0x0000000206007986 */ /* 0x010fe8000c101b04 */
[----:B------:R-:W-:Y:S04]  /*0150*/  STG.E.64 desc[UR4][R6.64+0x8], R2 ;  /* 0x0000080206007986 */ /* 0x000fe8000c101b04 */
[----:B------:R-:W-:Y:S04]  /*0160*/  STG.E.64 desc[UR4][R6.64+0x10], R2 ;  /* 0x0000100206007986 */ /* 0x000fe8000c101b04 */
[----:B--2---:R-:W-:Y:S04]  /*0170*/  STG.E.64 desc[UR4][R8.64], R4 ;  /* 0x0000000408007986 */ /* 0x004fe8000c101b04 */
[----:B------:R-:W-:Y:S04]  /*0180*/  STG.E.64 desc[UR4][R8.64+0x8], R4 ;  /* 0x0000080408007986 */ /* 0x000fe8000c101b04 */
[----:B------:R-:W-:Y:S01]  /*0190*/  STG.E.64 desc[UR4][R8.64+0x10], R4 ;  /* 0x0000100408007986 */ /* 0x000fe2000c101b04 */
[----:B------:R-:W-:Y:S05]  /*01a0*/  EXIT ;  /* 0x000000000000794d */ /* 0x000fea0003800000 */
.L_x_48:
        /* <DEDUP_REMOVED lines=13> */
.L_x_57:


//--------------------- .nv.shared.reserved.0     --------------------------
	.section	.nv.shared.reserved.0,"aw",@nobits
	.weak		__nv_reservedSMEM_offset_0_alias
	.size		__nv_reservedSMEM_offset_0_alias, 0, 64
	.other		__nv_reservedSMEM_offset_0_alias,@"STO_CUDA_RESERVED_SHARED STV_DEFAULT"
__nv_reservedSMEM_offset_0_alias:
	.zero		0
	.zero		64


//--------------------- .nv.constant0._Z14derived_kernelPdS_S_S_S_S_S_ddi --------------------------
	.section	.nv.constant0._Z14derived_kernelPdS_S_S_S_S_S_ddi,"a",@progbits
	.sectionflags	@""
	.align	4
.nv.constant0._Z14derived_kernelPdS_S_S_S_S_S_ddi:
	.zero		972


//--------------------- .nv.constant0._Z13update_kernelPdS_S_S_S_S_di --------------------------
	.section	.nv.constant0._Z13update_kernelPdS_S_S_S_S_di,"a",@progbits
	.sectionflags	@""
	.align	4
.nv.constant0._Z13update_kernelPdS_S_S_S_S_di:
	.zero		956


//--------------------- .nv.constant0._Z14protect_kernelPdS_S_S_S_di --------------------------
	.section	.nv.constant0._Z14protect_kernelPdS_S_S_S_di,"a",@progbits
	.sectionflags	@""
	.align	4
.nv.constant0._Z14protect_kernelPdS_S_S_S_di:
	.zero		948


//--------------------- .nv.constant0._Z11flux_kernelPdS_S_S_S_S_S_S_PiS_S_S_S_ddi --------------------------
	.section	.nv.constant0._Z11flux_kernelPdS_S_S_S_S_S_S_PiS_S_S_S_ddi,"a",@progbits
	.sectionflags	@""
	.align	4
.nv.constant0._Z11flux_kernelPdS_S_S_S_S_S_S_PiS_S_S_S_ddi:
	.zero		1020


//--------------------- .nv.constant0._Z18extrapolate_kernelPdS_S_S_i --------------------------
	.section	.nv.constant0._Z18extrapolate_kernelPdS_S_S_i,"a",@progbits
	.sectionflags	@""
	.align	4
.nv.constant0._Z18extrapolate_kernelPdS_S_S_i:
	.zero		932


//--------------------- SYMBOLS --------------------------

	.type		.nv.reservedSmem.offset0,@object
	.size		.nv.reservedSmem.offset0,0x4
